//
// Generated by NVIDIA NVVM Compiler
//
// Compiler Build ID: CL-36424714
// Cuda compilation tools, release 13.0, V13.0.88
// Based on NVVM 20.0.0
//

.version 9.0
.target sm_100
.address_size 64

	// .globl	_ZN5hasty2v012elman_ladder18TiledB2bGemmKernelI6__halfEEviiiPKT_S6_S6_PS4_
.extern .shared .align 16 .b8 _ZN5hasty2v012elman_ladder8smem_rawE[];

.visible .entry _ZN5hasty2v012elman_ladder18TiledB2bGemmKernelI6__halfEEviiiPKT_S6_S6_PS4_(
	.param .u32 _ZN5hasty2v012elman_ladder18TiledB2bGemmKernelI6__halfEEviiiPKT_S6_S6_PS4__param_0,
	.param .u32 _ZN5hasty2v012elman_ladder18TiledB2bGemmKernelI6__halfEEviiiPKT_S6_S6_PS4__param_1,
	.param .u32 _ZN5hasty2v012elman_ladder18TiledB2bGemmKernelI6__halfEEviiiPKT_S6_S6_PS4__param_2,
	.param .u64 .ptr .align 1 _ZN5hasty2v012elman_ladder18TiledB2bGemmKernelI6__halfEEviiiPKT_S6_S6_PS4__param_3,
	.param .u64 .ptr .align 1 _ZN5hasty2v012elman_ladder18TiledB2bGemmKernelI6__halfEEviiiPKT_S6_S6_PS4__param_4,
	.param .u64 .ptr .align 1 _ZN5hasty2v012elman_ladder18TiledB2bGemmKernelI6__halfEEviiiPKT_S6_S6_PS4__param_5,
	.param .u64 .ptr .align 1 _ZN5hasty2v012elman_ladder18TiledB2bGemmKernelI6__halfEEviiiPKT_S6_S6_PS4__param_6
)
{
	.reg .pred 	%p<84>;
	.reg .b16 	%rs<122>;
	.reg .b32 	%r<273>;
	.reg .b32 	%f<173>;
	.reg .b64 	%rd<44>;

	ld.param.u32 	%r117, [_ZN5hasty2v012elman_ladder18TiledB2bGemmKernelI6__halfEEviiiPKT_S6_S6_PS4__param_0];
	ld.param.u32 	%r118, [_ZN5hasty2v012elman_ladder18TiledB2bGemmKernelI6__halfEEviiiPKT_S6_S6_PS4__param_1];
	ld.param.u32 	%r119, [_ZN5hasty2v012elman_ladder18TiledB2bGemmKernelI6__halfEEviiiPKT_S6_S6_PS4__param_2];
	ld.param.u64 	%rd7, [_ZN5hasty2v012elman_ladder18TiledB2bGemmKernelI6__halfEEviiiPKT_S6_S6_PS4__param_3];
	ld.param.u64 	%rd5, [_ZN5hasty2v012elman_ladder18TiledB2bGemmKernelI6__halfEEviiiPKT_S6_S6_PS4__param_4];
	ld.param.u64 	%rd8, [_ZN5hasty2v012elman_ladder18TiledB2bGemmKernelI6__halfEEviiiPKT_S6_S6_PS4__param_6];
	cvta.to.global.u64 	%rd1, %rd7;
	cvta.to.global.u64 	%rd2, %rd8;
	mov.u32 	%r120, %ctaid.x;
	shl.b32 	%r1, %r120, 5;
	setp.ge.s32 	%p1, %r1, %r117;
	@%p1 bra 	$L__BB0_77;
	mov.u32 	%r2, %tid.x;
	shl.b32 	%r3, %r119, 5;
	setp.ge.s32 	%p2, %r2, %r3;
	@%p2 bra 	$L__BB0_4;
	mov.u32 	%r4, %ntid.x;
	mov.u32 	%r124, _ZN5hasty2v012elman_ladder8smem_rawE;
	mov.u32 	%r255, %r2;
$L__BB0_3:
	div.s32 	%r121, %r255, %r119;
	mul.lo.s32 	%r122, %r121, %r119;
	sub.s32 	%r123, %r255, %r122;
	mad.lo.s32 	%r125, %r121, 1040, %r124;
	shl.b32 	%r126, %r123, 2;
	add.s32 	%r127, %r125, %r126;
	mov.b32 	%r128, 0;
	st.shared.u32 	[%r127], %r128;
	add.s32 	%r255, %r255, %r4;
	setp.lt.s32 	%p3, %r255, %r3;
	@%p3 bra 	$L__BB0_3;
$L__BB0_4:
	bar.sync 	0;
	setp.lt.s32 	%p4, %r118, 1;
	@%p4 bra 	$L__BB0_77;
	mov.b32 	%r256, 0;
	// begin inline asm
	cvt.rn.f16.s32 %rs22, %r256;
	// end inline asm
	mov.u32 	%r7, %ntid.x;
	add.s32 	%r8, %r2, %r7;
	max.u32 	%r131, %r8, 1024;
	setp.lt.u32 	%p5, %r8, 1024;
	selp.u32 	%r132, 1, 0, %p5;
	add.s32 	%r133, %r8, %r132;
	sub.s32 	%r134, %r131, %r133;
	div.u32 	%r135, %r134, %r7;
	add.s32 	%r9, %r135, %r132;
	and.b32  	%r10, %r9, 3;
	shr.u32 	%r136, %r2, 5;
	and.b32  	%r11, %r2, 31;
	add.s32 	%r12, %r136, %r1;
	mul.lo.s32 	%r13, %r12, %r118;
	mad.lo.s32 	%r137, %r136, 36, %r11;
	shl.b32 	%r138, %r137, 1;
	mov.u32 	%r139, _ZN5hasty2v012elman_ladder8smem_rawE;
	add.s32 	%r140, %r139, 33280;
	add.s32 	%r14, %r140, %r138;
	shr.u32 	%r141, %r8, 5;
	and.b32  	%r15, %r8, 31;
	add.s32 	%r16, %r141, %r1;
	mul.lo.s32 	%r17, %r16, %r118;
	mad.lo.s32 	%r142, %r141, 36, %r15;
	shl.b32 	%r143, %r142, 1;
	add.s32 	%r18, %r140, %r143;
	add.s32 	%r19, %r8, %r7;
	shr.u32 	%r144, %r19, 5;
	and.b32  	%r20, %r19, 31;
	add.s32 	%r21, %r144, %r1;
	mul.lo.s32 	%r22, %r21, %r118;
	mad.lo.s32 	%r145, %r144, 36, %r20;
	shl.b32 	%r146, %r145, 1;
	add.s32 	%r23, %r140, %r146;
	add.s32 	%r24, %r19, %r7;
	cvta.to.global.u64 	%rd3, %rd5;
$L__BB0_6:
	setp.eq.s32 	%p6, %r10, 3;
	mov.u32 	%r257, %r2;
	@%p6 bra 	$L__BB0_16;
	setp.ge.u32 	%p7, %r12, %r117;
	add.s32 	%r26, %r11, %r256;
	setp.ge.s32 	%p8, %r26, %r118;
	or.pred  	%p9, %p7, %p8;
	mov.u16 	%rs113, %rs22;
	@%p9 bra 	$L__BB0_9;
	add.s32 	%r148, %r13, %r26;
	mul.wide.u32 	%rd9, %r148, 2;
	add.s64 	%rd10, %rd1, %rd9;
	ld.global.nc.u16 	%rs113, [%rd10];
$L__BB0_9:
	setp.eq.s32 	%p10, %r10, 0;
	st.shared.u16 	[%r14], %rs113;
	mov.u32 	%r257, %r8;
	@%p10 bra 	$L__BB0_16;
	setp.ge.u32 	%p11, %r16, %r117;
	add.s32 	%r27, %r15, %r256;
	setp.ge.s32 	%p12, %r27, %r118;
	or.pred  	%p13, %p11, %p12;
	mov.u16 	%rs114, %rs22;
	@%p13 bra 	$L__BB0_12;
	add.s32 	%r150, %r17, %r27;
	mul.wide.u32 	%rd11, %r150, 2;
	add.s64 	%rd12, %rd1, %rd11;
	ld.global.nc.u16 	%rs114, [%rd12];
$L__BB0_12:
	setp.eq.s32 	%p14, %r10, 1;
	st.shared.u16 	[%r18], %rs114;
	mov.u32 	%r257, %r19;
	@%p14 bra 	$L__BB0_16;
	setp.ge.u32 	%p15, %r21, %r117;
	add.s32 	%r28, %r20, %r256;
	setp.ge.s32 	%p16, %r28, %r118;
	or.pred  	%p17, %p15, %p16;
	mov.u16 	%rs115, %rs22;
	@%p17 bra 	$L__BB0_15;
	add.s32 	%r152, %r22, %r28;
	mul.wide.u32 	%rd13, %r152, 2;
	add.s64 	%rd14, %rd1, %rd13;
	ld.global.nc.u16 	%rs115, [%rd14];
$L__BB0_15:
	st.shared.u16 	[%r23], %rs115;
	mov.u32 	%r257, %r24;
$L__BB0_16:
	setp.lt.u32 	%p18, %r9, 3;
	@%p18 bra 	$L__BB0_17;
	bra.uni 	$L__BB0_33;
$L__BB0_17:
	setp.ge.s32 	%p32, %r2, %r3;
	mov.u32 	%r259, %r2;
	@%p32 bra 	$L__BB0_21;
$L__BB0_18:
	shr.s32 	%r173, %r259, 31;
	shr.u32 	%r174, %r173, 27;
	add.s32 	%r175, %r259, %r174;
	shr.s32 	%r63, %r175, 5;
	and.b32  	%r176, %r175, -32;
	sub.s32 	%r64, %r259, %r176;
	add.s32 	%r65, %r64, %r256;
	setp.ge.s32 	%p33, %r63, %r119;
	setp.ge.s32 	%p34, %r65, %r118;
	or.pred  	%p35, %p33, %p34;
	mov.u16 	%rs120, %rs22;
	@%p35 bra 	$L__BB0_20;
	mad.lo.s32 	%r177, %r63, %r118, %r65;
	mul.wide.s32 	%rd23, %r177, 2;
	add.s64 	%rd24, %rd3, %rd23;
	ld.global.nc.u16 	%rs120, [%rd24];
$L__BB0_20:
	mad.lo.s32 	%r178, %r63, 36, %r64;
	shl.b32 	%r179, %r178, 1;
	mov.u32 	%r180, _ZN5hasty2v012elman_ladder8smem_rawE;
	add.s32 	%r181, %r180, %r179;
	st.shared.u16 	[%r181+35584], %rs120;
	add.s32 	%r259, %r259, %r7;
	setp.lt.s32 	%p36, %r259, %r3;
	@%p36 bra 	$L__BB0_18;
$L__BB0_21:
	bar.sync 	0;
	@%p32 bra 	$L__BB0_24;
	mov.u32 	%r260, %r2;
$L__BB0_23:
	div.s32 	%r182, %r260, %r119;
	mul.lo.s32 	%r183, %r182, %r119;
	sub.s32 	%r184, %r260, %r183;
	mov.u32 	%r185, _ZN5hasty2v012elman_ladder8smem_rawE;
	mad.lo.s32 	%r186, %r182, 72, %r185;
	ld.shared.v4.u16 	{%rs23, %rs25, %rs27, %rs29}, [%r186+33280];
	// begin inline asm
	{  cvt.f32.f16 %f13, %rs23;}

	// end inline asm
	mad.lo.s32 	%r187, %r184, 72, %r185;
	ld.shared.v4.u16 	{%rs24, %rs26, %rs28, %rs30}, [%r187+35584];
	// begin inline asm
	{  cvt.f32.f16 %f14, %rs24;}

	// end inline asm
	fma.rn.f32 	%f77, %f13, %f14, 0f00000000;
	// begin inline asm
	{  cvt.f32.f16 %f15, %rs25;}

	// end inline asm
	// begin inline asm
	{  cvt.f32.f16 %f16, %rs26;}

	// end inline asm
	fma.rn.f32 	%f78, %f15, %f16, %f77;
	// begin inline asm
	{  cvt.f32.f16 %f17, %rs27;}

	// end inline asm
	// begin inline asm
	{  cvt.f32.f16 %f18, %rs28;}

	// end inline asm
	fma.rn.f32 	%f79, %f17, %f18, %f78;
	// begin inline asm
	{  cvt.f32.f16 %f19, %rs29;}

	// end inline asm
	// begin inline asm
	{  cvt.f32.f16 %f20, %rs30;}

	// end inline asm
	fma.rn.f32 	%f80, %f19, %f20, %f79;
	ld.shared.v4.u16 	{%rs31, %rs33, %rs35, %rs37}, [%r186+33288];
	// begin inline asm
	{  cvt.f32.f16 %f21, %rs31;}

	// end inline asm
	ld.shared.v4.u16 	{%rs32, %rs34, %rs36, %rs38}, [%r187+35592];
	// begin inline asm
	{  cvt.f32.f16 %f22, %rs32;}

	// end inline asm
	fma.rn.f32 	%f81, %f21, %f22, %f80;
	// begin inline asm
	{  cvt.f32.f16 %f23, %rs33;}

	// end inline asm
	// begin inline asm
	{  cvt.f32.f16 %f24, %rs34;}

	// end inline asm
	fma.rn.f32 	%f82, %f23, %f24, %f81;
	// begin inline asm
	{  cvt.f32.f16 %f25, %rs35;}

	// end inline asm
	// begin inline asm
	{  cvt.f32.f16 %f26, %rs36;}

	// end inline asm
	fma.rn.f32 	%f83, %f25, %f26, %f82;
	// begin inline asm
	{  cvt.f32.f16 %f27, %rs37;}

	// end inline asm
	// begin inline asm
	{  cvt.f32.f16 %f28, %rs38;}

	// end inline asm
	fma.rn.f32 	%f84, %f27, %f28, %f83;
	ld.shared.v4.u16 	{%rs39, %rs41, %rs43, %rs45}, [%r186+33296];
	// begin inline asm
	{  cvt.f32.f16 %f29, %rs39;}

	// end inline asm
	ld.shared.v4.u16 	{%rs40, %rs42, %rs44, %rs46}, [%r187+35600];
	// begin inline asm
	{  cvt.f32.f16 %f30, %rs40;}

	// end inline asm
	fma.rn.f32 	%f85, %f29, %f30, %f84;
	// begin inline asm
	{  cvt.f32.f16 %f31, %rs41;}

	// end inline asm
	// begin inline asm
	{  cvt.f32.f16 %f32, %rs42;}

	// end inline asm
	fma.rn.f32 	%f86, %f31, %f32, %f85;
	// begin inline asm
	{  cvt.f32.f16 %f33, %rs43;}

	// end inline asm
	// begin inline asm
	{  cvt.f32.f16 %f34, %rs44;}

	// end inline asm
	fma.rn.f32 	%f87, %f33, %f34, %f86;
	// begin inline asm
	{  cvt.f32.f16 %f35, %rs45;}

	// end inline asm
	// begin inline asm
	{  cvt.f32.f16 %f36, %rs46;}

	// end inline asm
	fma.rn.f32 	%f88, %f35, %f36, %f87;
	ld.shared.v4.u16 	{%rs47, %rs49, %rs51, %rs53}, [%r186+33304];
	// begin inline asm
	{  cvt.f32.f16 %f37, %rs47;}

	// end inline asm
	ld.shared.v4.u16 	{%rs48, %rs50, %rs52, %rs54}, [%r187+35608];
	// begin inline asm
	{  cvt.f32.f16 %f38, %rs48;}

	// end inline asm
	fma.rn.f32 	%f89, %f37, %f38, %f88;
	// begin inline asm
	{  cvt.f32.f16 %f39, %rs49;}

	// end inline asm
	// begin inline asm
	{  cvt.f32.f16 %f40, %rs50;}

	// end inline asm
	fma.rn.f32 	%f90, %f39, %f40, %f89;
	// begin inline asm
	{  cvt.f32.f16 %f41, %rs51;}

	// end inline asm
	// begin inline asm
	{  cvt.f32.f16 %f42, %rs52;}

	// end inline asm
	fma.rn.f32 	%f91, %f41, %f42, %f90;
	// begin inline asm
	{  cvt.f32.f16 %f43, %rs53;}

	// end inline asm
	// begin inline asm
	{  cvt.f32.f16 %f44, %rs54;}

	// end inline asm
	fma.rn.f32 	%f92, %f43, %f44, %f91;
	ld.shared.v4.u16 	{%rs55, %rs57, %rs59, %rs61}, [%r186+33312];
	// begin inline asm
	{  cvt.f32.f16 %f45, %rs55;}

	// end inline asm
	ld.shared.v4.u16 	{%rs56, %rs58, %rs60, %rs62}, [%r187+35616];
	// begin inline asm
	{  cvt.f32.f16 %f46, %rs56;}

	// end inline asm
	fma.rn.f32 	%f93, %f45, %f46, %f92;
	// begin inline asm
	{  cvt.f32.f16 %f47, %rs57;}

	// end inline asm
	// begin inline asm
	{  cvt.f32.f16 %f48, %rs58;}

	// end inline asm
	fma.rn.f32 	%f94, %f47, %f48, %f93;
	// begin inline asm
	{  cvt.f32.f16 %f49, %rs59;}

	// end inline asm
	// begin inline asm
	{  cvt.f32.f16 %f50, %rs60;}

	// end inline asm
	fma.rn.f32 	%f95, %f49, %f50, %f94;
	// begin inline asm
	{  cvt.f32.f16 %f51, %rs61;}

	// end inline asm
	// begin inline asm
	{  cvt.f32.f16 %f52, %rs62;}

	// end inline asm
	fma.rn.f32 	%f96, %f51, %f52, %f95;
	ld.shared.v4.u16 	{%rs63, %rs65, %rs67, %rs69}, [%r186+33320];
	// begin inline asm
	{  cvt.f32.f16 %f53, %rs63;}

	// end inline asm
	ld.shared.v4.u16 	{%rs64, %rs66, %rs68, %rs70}, [%r187+35624];
	// begin inline asm
	{  cvt.f32.f16 %f54, %rs64;}

	// end inline asm
	fma.rn.f32 	%f97, %f53, %f54, %f96;
	// begin inline asm
	{  cvt.f32.f16 %f55, %rs65;}

	// end inline asm
	// begin inline asm
	{  cvt.f32.f16 %f56, %rs66;}

	// end inline asm
	fma.rn.f32 	%f98, %f55, %f56, %f97;
	// begin inline asm
	{  cvt.f32.f16 %f57, %rs67;}

	// end inline asm
	// begin inline asm
	{  cvt.f32.f16 %f58, %rs68;}

	// end inline asm
	fma.rn.f32 	%f99, %f57, %f58, %f98;
	// begin inline asm
	{  cvt.f32.f16 %f59, %rs69;}

	// end inline asm
	// begin inline asm
	{  cvt.f32.f16 %f60, %rs70;}

	// end inline asm
	fma.rn.f32 	%f100, %f59, %f60, %f99;
	ld.shared.v4.u16 	{%rs71, %rs73, %rs75, %rs77}, [%r186+33328];
	// begin inline asm
	{  cvt.f32.f16 %f61, %rs71;}

	// end inline asm
	ld.shared.v4.u16 	{%rs72, %rs74, %rs76, %rs78}, [%r187+35632];
	// begin inline asm
	{  cvt.f32.f16 %f62, %rs72;}

	// end inline asm
	fma.rn.f32 	%f101, %f61, %f62, %f100;
	// begin inline asm
	{  cvt.f32.f16 %f63, %rs73;}

	// end inline asm
	// begin inline asm
	{  cvt.f32.f16 %f64, %rs74;}

	// end inline asm
	fma.rn.f32 	%f102, %f63, %f64, %f101;
	// begin inline asm
	{  cvt.f32.f16 %f65, %rs75;}

	// end inline asm
	// begin inline asm
	{  cvt.f32.f16 %f66, %rs76;}

	// end inline asm
	fma.rn.f32 	%f103, %f65, %f66, %f102;
	// begin inline asm
	{  cvt.f32.f16 %f67, %rs77;}

	// end inline asm
	// begin inline asm
	{  cvt.f32.f16 %f68, %rs78;}

	// end inline asm
	fma.rn.f32 	%f104, %f67, %f68, %f103;
	ld.shared.v4.u16 	{%rs79, %rs81, %rs83, %rs85}, [%r186+33336];
	// begin inline asm
	{  cvt.f32.f16 %f69, %rs79;}

	// end inline asm
	ld.shared.v4.u16 	{%rs80, %rs82, %rs84, %rs86}, [%r187+35640];
	// begin inline asm
	{  cvt.f32.f16 %f70, %rs80;}

	// end inline asm
	fma.rn.f32 	%f105, %f69, %f70, %f104;
	// begin inline asm
	{  cvt.f32.f16 %f71, %rs81;}

	// end inline asm
	// begin inline asm
	{  cvt.f32.f16 %f72, %rs82;}

	// end inline asm
	fma.rn.f32 	%f106, %f71, %f72, %f105;
	// begin inline asm
	{  cvt.f32.f16 %f73, %rs83;}

	// end inline asm
	// begin inline asm
	{  cvt.f32.f16 %f74, %rs84;}

	// end inline asm
	fma.rn.f32 	%f107, %f73, %f74, %f106;
	// begin inline asm
	{  cvt.f32.f16 %f75, %rs85;}

	// end inline asm
	// begin inline asm
	{  cvt.f32.f16 %f76, %rs86;}

	// end inline asm
	fma.rn.f32 	%f108, %f75, %f76, %f107;
	mad.lo.s32 	%r188, %r182, 260, %r184;
	shl.b32 	%r189, %r188, 2;
	add.s32 	%r190, %r185, %r189;
	ld.shared.f32 	%f109, [%r190];
	add.f32 	%f110, %f108, %f109;
	st.shared.f32 	[%r190], %f110;
	add.s32 	%r260, %r260, %r7;
	setp.lt.s32 	%p38, %r260, %r3;
	@%p38 bra 	$L__BB0_23;
$L__BB0_24:
	bar.sync 	0;
	add.s32 	%r256, %r256, 32;
	setp.lt.s32 	%p39, %r256, %r118;
	@%p39 bra 	$L__BB0_6;
	ld.param.u64 	%rd43, [_ZN5hasty2v012elman_ladder18TiledB2bGemmKernelI6__halfEEviiiPKT_S6_S6_PS4__param_5];
	shl.b32 	%r30, %r119, 6;
	cvt.u16.u32 	%rs87, %r8;
	sub.s16 	%rs88, 2047, %rs87;
	cvt.u16.u32 	%rs89, %r7;
	div.u16 	%rs8, %rs88, %rs89;
	and.b32  	%r31, %r119, 7;
	and.b32  	%r32, %r119, 3;
	and.b16  	%rs9, %rs8, 3;
	shr.u32 	%r192, %r2, 6;
	add.s32 	%r33, %r192, %r1;
	mul.lo.s32 	%r34, %r33, %r118;
	shr.u32 	%r193, %r8, 6;
	add.s32 	%r35, %r193, %r1;
	mul.lo.s32 	%r36, %r35, %r118;
	shr.u32 	%r194, %r19, 6;
	add.s32 	%r37, %r194, %r1;
	mul.lo.s32 	%r38, %r37, %r118;
	and.b32  	%r39, %r119, 2147483640;
	and.b32  	%r40, %r119, 1;
	cvta.to.global.u64 	%rd4, %rd43;
	mov.b32 	%r261, 0;
	and.b32  	%r202, %r2, 63;
$L__BB0_26:
	setp.ge.s32 	%p40, %r2, %r30;
	@%p40 bra 	$L__BB0_31;
	mov.u32 	%r262, %r2;
$L__BB0_28:
	setp.lt.s32 	%p41, %r119, 0;
	div.s32 	%r72, %r262, %r119;
	mul.lo.s32 	%r195, %r72, %r119;
	sub.s32 	%r73, %r262, %r195;
	add.s32 	%r74, %r72, %r261;
	setp.ge.s32 	%p42, %r74, %r118;
	or.pred  	%p43, %p41, %p42;
	mov.u16 	%rs121, %rs22;
	@%p43 bra 	$L__BB0_30;
	mad.lo.s32 	%r196, %r74, %r119, %r73;
	mul.wide.s32 	%rd25, %r196, 2;
	add.s64 	%rd26, %rd4, %rd25;
	ld.global.nc.u16 	%rs121, [%rd26];
$L__BB0_30:
	mad.lo.s32 	%r197, %r72, 260, %r73;
	shl.b32 	%r198, %r197, 1;
	mov.u32 	%r199, _ZN5hasty2v012elman_ladder8smem_rawE;
	add.s32 	%r200, %r199, %r198;
	st.shared.u16 	[%r200+54016], %rs121;
	add.s32 	%r262, %r262, %r7;
	setp.lt.s32 	%p44, %r262, %r30;
	@%p44 bra 	$L__BB0_28;
$L__BB0_31:
	setp.lt.s32 	%p45, %r119, 1;
	bar.sync 	0;
	@%p45 bra 	$L__BB0_56;
	mov.u32 	%r263, %r2;
	bra.uni 	$L__BB0_42;
$L__BB0_33:
	shr.u32 	%r42, %r257, 5;
	and.b32  	%r43, %r257, 31;
	add.s32 	%r44, %r42, %r1;
	add.s32 	%r45, %r43, %r256;
	setp.ge.s32 	%p19, %r44, %r117;
	setp.ge.s32 	%p20, %r45, %r118;
	or.pred  	%p21, %p19, %p20;
	mov.u16 	%rs116, %rs22;
	@%p21 bra 	$L__BB0_35;
	mad.lo.s32 	%r153, %r44, %r118, %r45;
	mul.wide.u32 	%rd15, %r153, 2;
	add.s64 	%rd16, %rd1, %rd15;
	ld.global.nc.u16 	%rs116, [%rd16];
$L__BB0_35:
	mad.lo.s32 	%r154, %r42, 36, %r43;
	shl.b32 	%r155, %r154, 1;
	mov.u32 	%r156, _ZN5hasty2v012elman_ladder8smem_rawE;
	add.s32 	%r157, %r156, %r155;
	st.shared.u16 	[%r157+33280], %rs116;
	add.s32 	%r46, %r257, %r7;
	shr.u32 	%r47, %r46, 5;
	and.b32  	%r48, %r46, 31;
	add.s32 	%r49, %r47, %r1;
	add.s32 	%r50, %r48, %r256;
	setp.ge.s32 	%p22, %r49, %r117;
	setp.ge.s32 	%p23, %r50, %r118;
	or.pred  	%p24, %p22, %p23;
	mov.u16 	%rs117, %rs22;
	@%p24 bra 	$L__BB0_37;
	mad.lo.s32 	%r158, %r49, %r118, %r50;
	mul.wide.u32 	%rd17, %r158, 2;
	add.s64 	%rd18, %rd1, %rd17;
	ld.global.nc.u16 	%rs117, [%rd18];
$L__BB0_37:
	mad.lo.s32 	%r159, %r47, 36, %r48;
	shl.b32 	%r160, %r159, 1;
	add.s32 	%r162, %r156, %r160;
	st.shared.u16 	[%r162+33280], %rs117;
	add.s32 	%r51, %r46, %r7;
	shr.u32 	%r52, %r51, 5;
	and.b32  	%r53, %r51, 31;
	add.s32 	%r54, %r52, %r1;
	add.s32 	%r55, %r53, %r256;
	setp.ge.s32 	%p25, %r54, %r117;
	setp.ge.s32 	%p26, %r55, %r118;
	or.pred  	%p27, %p25, %p26;
	mov.u16 	%rs118, %rs22;
	@%p27 bra 	$L__BB0_39;
	mad.lo.s32 	%r163, %r54, %r118, %r55;
	mul.wide.u32 	%rd19, %r163, 2;
	add.s64 	%rd20, %rd1, %rd19;
	ld.global.nc.u16 	%rs118, [%rd20];
$L__BB0_39:
	mad.lo.s32 	%r164, %r52, 36, %r53;
	shl.b32 	%r165, %r164, 1;
	add.s32 	%r167, %r156, %r165;
	st.shared.u16 	[%r167+33280], %rs118;
	add.s32 	%r56, %r51, %r7;
	shr.u32 	%r57, %r56, 5;
	and.b32  	%r58, %r56, 31;
	add.s32 	%r59, %r57, %r1;
	add.s32 	%r60, %r58, %r256;
	setp.ge.s32 	%p28, %r59, %r117;
	setp.ge.s32 	%p29, %r60, %r118;
	or.pred  	%p30, %p28, %p29;
	mov.u16 	%rs119, %rs22;
	@%p30 bra 	$L__BB0_41;
	mad.lo.s32 	%r168, %r59, %r118, %r60;
	mul.wide.u32 	%rd21, %r168, 2;
	add.s64 	%rd22, %rd1, %rd21;
	ld.global.nc.u16 	%rs119, [%rd22];
$L__BB0_41:
	mad.lo.s32 	%r169, %r57, 36, %r58;
	shl.b32 	%r170, %r169, 1;
	add.s32 	%r172, %r156, %r170;
	st.shared.u16 	[%r172+33280], %rs119;
	add.s32 	%r257, %r56, %r7;
	setp.lt.u32 	%p31, %r257, 1024;
	@%p31 bra 	$L__BB0_33;
	bra.uni 	$L__BB0_17;
$L__BB0_42:
	shr.u32 	%r77, %r263, 6;
	and.b32  	%r78, %r263, 63;
	add.s32 	%r79, %r77, %r1;
	add.s32 	%r80, %r78, %r261;
	setp.ge.s32 	%p72, %r79, %r117;
	setp.ge.s32 	%p73, %r80, %r118;
	or.pred  	%p74, %p72, %p73;
	@%p74 bra 	$L__BB0_43;
	bra.uni 	$L__BB0_44;
$L__BB0_43:
	add.s32 	%r263, %r263, %r7;
	setp.lt.u32 	%p82, %r263, 2048;
	@%p82 bra 	$L__BB0_42;
	bra.uni 	$L__BB0_76;
$L__BB0_44:
	setp.lt.u32 	%p75, %r119, 8;
	mul.lo.s32 	%r84, %r77, 260;
	mul.lo.s32 	%r85, %r78, 260;
	mov.f32 	%f172, 0f00000000;
	mov.b32 	%r266, 0;
	@%p75 bra 	$L__BB0_47;
	mov.f32 	%f172, 0f00000000;
	mov.b32 	%r264, 0;
$L__BB0_46:
	.pragma "nounroll";
	add.s32 	%r225, %r264, %r84;
	shl.b32 	%r226, %r225, 2;
	mov.u32 	%r227, _ZN5hasty2v012elman_ladder8smem_rawE;
	add.s32 	%r228, %r227, %r226;
	ld.shared.v4.f32 	{%f129, %f130, %f131, %f132}, [%r228];
	add.s32 	%r229, %r264, %r85;
	shl.b32 	%r230, %r229, 1;
	add.s32 	%r231, %r227, %r230;
	ld.shared.v4.u16 	{%rs97, %rs98, %rs99, %rs100}, [%r231+54016];
	// begin inline asm
	{  cvt.f32.f16 %f121, %rs97;}

	// end inline asm
	fma.rn.f32 	%f133, %f129, %f121, %f172;
	// begin inline asm
	{  cvt.f32.f16 %f122, %rs98;}

	// end inline asm
	fma.rn.f32 	%f134, %f130, %f122, %f133;
	// begin inline asm
	{  cvt.f32.f16 %f123, %rs99;}

	// end inline asm
	fma.rn.f32 	%f135, %f131, %f123, %f134;
	// begin inline asm
	{  cvt.f32.f16 %f124, %rs100;}

	// end inline asm
	fma.rn.f32 	%f136, %f132, %f124, %f135;
	ld.shared.v4.f32 	{%f137, %f138, %f139, %f140}, [%r228+16];
	ld.shared.v4.u16 	{%rs101, %rs102, %rs103, %rs104}, [%r231+54024];
	// begin inline asm
	{  cvt.f32.f16 %f125, %rs101;}

	// end inline asm
	fma.rn.f32 	%f141, %f137, %f125, %f136;
	// begin inline asm
	{  cvt.f32.f16 %f126, %rs102;}

	// end inline asm
	fma.rn.f32 	%f142, %f138, %f126, %f141;
	// begin inline asm
	{  cvt.f32.f16 %f127, %rs103;}

	// end inline asm
	fma.rn.f32 	%f143, %f139, %f127, %f142;
	// begin inline asm
	{  cvt.f32.f16 %f128, %rs104;}

	// end inline asm
	fma.rn.f32 	%f172, %f140, %f128, %f143;
	add.s32 	%r264, %r264, 8;
	setp.eq.s32 	%p76, %r264, %r39;
	mov.u32 	%r266, %r39;
	@%p76 bra 	$L__BB0_47;
	bra.uni 	$L__BB0_46;
$L__BB0_47:
	setp.eq.s32 	%p77, %r31, 0;
	@%p77 bra 	$L__BB0_55;
	add.s32 	%r232, %r31, -1;
	setp.lt.u32 	%p78, %r232, 3;
	@%p78 bra 	$L__BB0_50;
	add.s32 	%r233, %r266, %r84;
	shl.b32 	%r234, %r233, 2;
	mov.u32 	%r235, _ZN5hasty2v012elman_ladder8smem_rawE;
	add.s32 	%r236, %r235, %r234;
	ld.shared.f32 	%f149, [%r236];
	add.s32 	%r237, %r266, %r85;
	shl.b32 	%r238, %r237, 1;
	add.s32 	%r239, %r235, %r238;
	ld.shared.u16 	%rs105, [%r239+54016];
	// begin inline asm
	{  cvt.f32.f16 %f145, %rs105;}

	// end inline asm
	fma.rn.f32 	%f150, %f149, %f145, %f172;
	ld.shared.f32 	%f151, [%r236+4];
	ld.shared.u16 	%rs106, [%r239+54018];
	// begin inline asm
	{  cvt.f32.f16 %f146, %rs106;}

	// end inline asm
	fma.rn.f32 	%f152, %f151, %f146, %f150;
	ld.shared.f32 	%f153, [%r236+8];
	ld.shared.u16 	%rs107, [%r239+54020];
	// begin inline asm
	{  cvt.f32.f16 %f147, %rs107;}

	// end inline asm
	fma.rn.f32 	%f154, %f153, %f147, %f152;
	ld.shared.f32 	%f155, [%r236+12];
	ld.shared.u16 	%rs108, [%r239+54022];
	// begin inline asm
	{  cvt.f32.f16 %f148, %rs108;}

	// end inline asm
	fma.rn.f32 	%f172, %f155, %f148, %f154;
	add.s32 	%r266, %r266, 4;
$L__BB0_50:
	setp.eq.s32 	%p79, %r32, 0;
	@%p79 bra 	$L__BB0_55;
	setp.eq.s32 	%p80, %r32, 1;
	@%p80 bra 	$L__BB0_53;
	add.s32 	%r240, %r266, %r84;
	shl.b32 	%r241, %r240, 2;
	mov.u32 	%r242, _ZN5hasty2v012elman_ladder8smem_rawE;
	add.s32 	%r243, %r242, %r241;
	ld.shared.f32 	%f159, [%r243];
	add.s32 	%r244, %r266, %r85;
	shl.b32 	%r245, %r244, 1;
	add.s32 	%r246, %r242, %r245;
	ld.shared.u16 	%rs109, [%r246+54016];
	// begin inline asm
	{  cvt.f32.f16 %f157, %rs109;}

	// end inline asm
	fma.rn.f32 	%f160, %f159, %f157, %f172;
	ld.shared.f32 	%f161, [%r243+4];
	ld.shared.u16 	%rs110, [%r246+54018];
	// begin inline asm
	{  cvt.f32.f16 %f158, %rs110;}

	// end inline asm
	fma.rn.f32 	%f172, %f161, %f158, %f160;
	add.s32 	%r266, %r266, 2;
$L__BB0_53:
	setp.eq.s32 	%p81, %r40, 0;
	@%p81 bra 	$L__BB0_55;
	add.s32 	%r247, %r266, %r84;
	shl.b32 	%r248, %r247, 2;
	mov.u32 	%r249, _ZN5hasty2v012elman_ladder8smem_rawE;
	add.s32 	%r250, %r249, %r248;
	ld.shared.f32 	%f163, [%r250];
	add.s32 	%r251, %r266, %r85;
	shl.b32 	%r252, %r251, 1;
	add.s32 	%r253, %r249, %r252;
	ld.shared.u16 	%rs111, [%r253+54016];
	// begin inline asm
	{  cvt.f32.f16 %f162, %rs111;}

	// end inline asm
	fma.rn.f32 	%f172, %f163, %f162, %f172;
$L__BB0_55:
	// begin inline asm
	{  cvt.rn.f16.f32 %rs112, %f172;}

	// end inline asm
	mad.lo.s32 	%r254, %r79, %r118, %r80;
	mul.wide.u32 	%rd41, %r254, 2;
	add.s64 	%rd42, %rd2, %rd41;
	st.global.u16 	[%rd42], %rs112;
	bra.uni 	$L__BB0_43;
$L__BB0_56:
	setp.eq.s16 	%p46, %rs9, 2;
	mov.u32 	%r268, %r2;
	@%p46 bra 	$L__BB0_65;
	setp.ge.s32 	%p47, %r33, %r117;
	add.s32 	%r91, %r202, %r261;
	setp.ge.s32 	%p48, %r91, %r118;
	or.pred  	%p49, %p47, %p48;
	@%p49 bra 	$L__BB0_59;
	mov.f32 	%f111, 0f00000000;
	// begin inline asm
	{  cvt.rn.f16.f32 %rs90, %f111;}

	// end inline asm
	add.s32 	%r203, %r34, %r91;
	mul.wide.u32 	%rd27, %r203, 2;
	add.s64 	%rd28, %rd2, %rd27;
	st.global.u16 	[%rd28], %rs90;
$L__BB0_59:
	setp.eq.s16 	%p50, %rs9, 3;
	mov.u32 	%r268, %r8;
	@%p50 bra 	$L__BB0_65;
	setp.ge.s32 	%p51, %r35, %r117;
	and.b32  	%r204, %r8, 63;
	add.s32 	%r92, %r204, %r261;
	setp.ge.s32 	%p52, %r92, %r118;
	or.pred  	%p53, %p51, %p52;
	@%p53 bra 	$L__BB0_62;
	mov.f32 	%f112, 0f00000000;
	// begin inline asm
	{  cvt.rn.f16.f32 %rs91, %f112;}

	// end inline asm
	add.s32 	%r205, %r36, %r92;
	mul.wide.u32 	%rd29, %r205, 2;
	add.s64 	%rd30, %rd2, %rd29;
	st.global.u16 	[%rd30], %rs91;
$L__BB0_62:
	setp.eq.s16 	%p54, %rs9, 0;
	mov.u32 	%r268, %r19;
	@%p54 bra 	$L__BB0_65;
	setp.ge.s32 	%p55, %r37, %r117;
	and.b32  	%r206, %r19, 63;
	add.s32 	%r93, %r206, %r261;
	setp.ge.s32 	%p56, %r93, %r118;
	or.pred  	%p57, %p55, %p56;
	mov.u32 	%r268, %r24;
	@%p57 bra 	$L__BB0_65;
	mov.f32 	%f113, 0f00000000;
	// begin inline asm
	{  cvt.rn.f16.f32 %rs92, %f113;}

	// end inline asm
	add.s32 	%r207, %r38, %r93;
	mul.wide.u32 	%rd31, %r207, 2;
	add.s64 	%rd32, %rd2, %rd31;
	st.global.u16 	[%rd32], %rs92;
	mov.u32 	%r268, %r24;
$L__BB0_65:
	setp.lt.u16 	%p58, %rs8, 2;
	@%p58 bra 	$L__BB0_76;
	shl.b32 	%r208, %r7, 1;
	add.s32 	%r271, %r208, %r268;
	mad.lo.s32 	%r270, %r7, 3, %r268;
	add.s32 	%r269, %r7, %r268;
$L__BB0_67:
	shr.u32 	%r209, %r268, 6;
	and.b32  	%r210, %r268, 63;
	add.s32 	%r102, %r209, %r1;
	add.s32 	%r103, %r210, %r261;
	setp.ge.s32 	%p59, %r102, %r117;
	setp.ge.s32 	%p60, %r103, %r118;
	or.pred  	%p61, %p59, %p60;
	@%p61 bra 	$L__BB0_69;
	mov.f32 	%f114, 0f00000000;
	// begin inline asm
	{  cvt.rn.f16.f32 %rs93, %f114;}

	// end inline asm
	mad.lo.s32 	%r211, %r102, %r118, %r103;
	mul.wide.u32 	%rd33, %r211, 2;
	add.s64 	%rd34, %rd2, %rd33;
	st.global.u16 	[%rd34], %rs93;
$L__BB0_69:
	shr.u32 	%r212, %r269, 6;
	and.b32  	%r213, %r269, 63;
	add.s32 	%r104, %r212, %r1;
	add.s32 	%r105, %r213, %r261;
	setp.ge.s32 	%p62, %r104, %r117;
	setp.ge.s32 	%p63, %r105, %r118;
	or.pred  	%p64, %p62, %p63;
	@%p64 bra 	$L__BB0_71;
	mov.f32 	%f115, 0f00000000;
	// begin inline asm
	{  cvt.rn.f16.f32 %rs94, %f115;}

	// end inline asm
	mad.lo.s32 	%r214, %r104, %r118, %r105;
	mul.wide.u32 	%rd35, %r214, 2;
	add.s64 	%rd36, %rd2, %rd35;
	st.global.u16 	[%rd36], %rs94;
$L__BB0_71:
	add.s32 	%r106, %r268, %r7;
	shr.u32 	%r215, %r271, 6;
	and.b32  	%r216, %r271, 63;
	add.s32 	%r107, %r215, %r1;
	add.s32 	%r108, %r216, %r261;
	setp.ge.s32 	%p65, %r107, %r117;
	setp.ge.s32 	%p66, %r108, %r118;
	or.pred  	%p67, %p65, %p66;
	@%p67 bra 	$L__BB0_73;
	mov.f32 	%f116, 0f00000000;
	// begin inline asm
	{  cvt.rn.f16.f32 %rs95, %f116;}

	// end inline asm
	mad.lo.s32 	%r217, %r107, %r118, %r108;
	mul.wide.u32 	%rd37, %r217, 2;
	add.s64 	%rd38, %rd2, %rd37;
	st.global.u16 	[%rd38], %rs95;
$L__BB0_73:
	add.s32 	%r109, %r106, %r7;
	shr.u32 	%r218, %r270, 6;
	and.b32  	%r219, %r270, 63;
	add.s32 	%r110, %r218, %r1;
	add.s32 	%r111, %r219, %r261;
	setp.ge.s32 	%p68, %r110, %r117;
	setp.ge.s32 	%p69, %r111, %r118;
	or.pred  	%p70, %p68, %p69;
	@%p70 bra 	$L__BB0_75;
	mov.f32 	%f117, 0f00000000;
	// begin inline asm
	{  cvt.rn.f16.f32 %rs96, %f117;}

	// end inline asm
	mad.lo.s32 	%r220, %r110, %r118, %r111;
	mul.wide.u32 	%rd39, %r220, 2;
	add.s64 	%rd40, %rd2, %rd39;
	st.global.u16 	[%rd40], %rs96;
$L__BB0_75:
	add.s32 	%r221, %r109, %r7;
	add.s32 	%r268, %r221, %r7;
	shl.b32 	%r222, %r7, 2;
	add.s32 	%r271, %r271, %r222;
	add.s32 	%r270, %r270, %r222;
	add.s32 	%r269, %r269, %r222;
	setp.lt.u32 	%p71, %r268, 2048;
	@%p71 bra 	$L__BB0_67;
$L__BB0_76:
	bar.sync 	0;
	add.s32 	%r261, %r261, 64;
	setp.lt.s32 	%p83, %r261, %r118;
	@%p83 bra 	$L__BB0_26;
$L__BB0_77:
	ret;

}
	// .globl	_ZN5hasty2v012elman_ladder18TiledB2bGemmKernelI13__nv_bfloat16EEviiiPKT_S6_S6_PS4_
.visible .entry _ZN5hasty2v012elman_ladder18TiledB2bGemmKernelI13__nv_bfloat16EEviiiPKT_S6_S6_PS4_(
	.param .u32 _ZN5hasty2v012elman_ladder18TiledB2bGemmKernelI13__nv_bfloat16EEviiiPKT_S6_S6_PS4__param_0,
	.param .u32 _ZN5hasty2v012elman_ladder18TiledB2bGemmKernelI13__nv_bfloat16EEviiiPKT_S6_S6_PS4__param_1,
	.param .u32 _ZN5hasty2v012elman_ladder18TiledB2bGemmKernelI13__nv_bfloat16EEviiiPKT_S6_S6_PS4__param_2,
	.param .u64 .ptr .align 1 _ZN5hasty2v012elman_ladder18TiledB2bGemmKernelI13__nv_bfloat16EEviiiPKT_S6_S6_PS4__param_3,
	.param .u64 .ptr .align 1 _ZN5hasty2v012elman_ladder18TiledB2bGemmKernelI13__nv_bfloat16EEviiiPKT_S6_S6_PS4__param_4,
	.param .u64 .ptr .align 1 _ZN5hasty2v012elman_ladder18TiledB2bGemmKernelI13__nv_bfloat16EEviiiPKT_S6_S6_PS4__param_5,
	.param .u64 .ptr .align 1 _ZN5hasty2v012elman_ladder18TiledB2bGemmKernelI13__nv_bfloat16EEviiiPKT_S6_S6_PS4__param_6
)
{
	.reg .pred 	%p<84>;
	.reg .b16 	%rs<122>;
	.reg .b32 	%r<273>;
	.reg .b32 	%f<173>;
	.reg .b64 	%rd<44>;

	ld.param.u32 	%r117, [_ZN5hasty2v012elman_ladder18TiledB2bGemmKernelI13__nv_bfloat16EEviiiPKT_S6_S6_PS4__param_0];
	ld.param.u32 	%r118, [_ZN5hasty2v012elman_ladder18TiledB2bGemmKernelI13__nv_bfloat16EEviiiPKT_S6_S6_PS4__param_1];
	ld.param.u32 	%r119, [_ZN5hasty2v012elman_ladder18TiledB2bGemmKernelI13__nv_bfloat16EEviiiPKT_S6_S6_PS4__param_2];
	ld.param.u64 	%rd7, [_ZN5hasty2v012elman_ladder18TiledB2bGemmKernelI13__nv_bfloat16EEviiiPKT_S6_S6_PS4__param_3];
	ld.param.u64 	%rd5, [_ZN5hasty2v012elman_ladder18TiledB2bGemmKernelI13__nv_bfloat16EEviiiPKT_S6_S6_PS4__param_4];
	ld.param.u64 	%rd8, [_ZN5hasty2v012elman_ladder18TiledB2bGemmKernelI13__nv_bfloat16EEviiiPKT_S6_S6_PS4__param_6];
	cvta.to.global.u64 	%rd1, %rd7;
	cvta.to.global.u64 	%rd2, %rd8;
	mov.u32 	%r120, %ctaid.x;
	shl.b32 	%r1, %r120, 5;
	setp.ge.s32 	%p1, %r1, %r117;
	@%p1 bra 	$L__BB1_77;
	mov.u32 	%r2, %tid.x;
	shl.b32 	%r3, %r119, 5;
	setp.ge.s32 	%p2, %r2, %r3;
	@%p2 bra 	$L__BB1_4;
	mov.u32 	%r4, %ntid.x;
	mov.u32 	%r124, _ZN5hasty2v012elman_ladder8smem_rawE;
	mov.u32 	%r255, %r2;
$L__BB1_3:
	div.s32 	%r121, %r255, %r119;
	mul.lo.s32 	%r122, %r121, %r119;
	sub.s32 	%r123, %r255, %r122;
	mad.lo.s32 	%r125, %r121, 1040, %r124;
	shl.b32 	%r126, %r123, 2;
	add.s32 	%r127, %r125, %r126;
	mov.b32 	%r128, 0;
	st.shared.u32 	[%r127], %r128;
	add.s32 	%r255, %r255, %r4;
	setp.lt.s32 	%p3, %r255, %r3;
	@%p3 bra 	$L__BB1_3;
$L__BB1_4:
	bar.sync 	0;
	setp.lt.s32 	%p4, %r118, 1;
	@%p4 bra 	$L__BB1_77;
	mov.b32 	%r256, 0;
	// begin inline asm
	cvt.rn.bf16.s32 %rs22, %r256;
	// end inline asm
	mov.u32 	%r7, %ntid.x;
	add.s32 	%r8, %r2, %r7;
	max.u32 	%r131, %r8, 1024;
	setp.lt.u32 	%p5, %r8, 1024;
	selp.u32 	%r132, 1, 0, %p5;
	add.s32 	%r133, %r8, %r132;
	sub.s32 	%r134, %r131, %r133;
	div.u32 	%r135, %r134, %r7;
	add.s32 	%r9, %r135, %r132;
	and.b32  	%r10, %r9, 3;
	shr.u32 	%r136, %r2, 5;
	and.b32  	%r11, %r2, 31;
	add.s32 	%r12, %r136, %r1;
	mul.lo.s32 	%r13, %r12, %r118;
	mad.lo.s32 	%r137, %r136, 36, %r11;
	shl.b32 	%r138, %r137, 1;
	mov.u32 	%r139, _ZN5hasty2v012elman_ladder8smem_rawE;
	add.s32 	%r140, %r139, 33280;
	add.s32 	%r14, %r140, %r138;
	shr.u32 	%r141, %r8, 5;
	and.b32  	%r15, %r8, 31;
	add.s32 	%r16, %r141, %r1;
	mul.lo.s32 	%r17, %r16, %r118;
	mad.lo.s32 	%r142, %r141, 36, %r15;
	shl.b32 	%r143, %r142, 1;
	add.s32 	%r18, %r140, %r143;
	add.s32 	%r19, %r8, %r7;
	shr.u32 	%r144, %r19, 5;
	and.b32  	%r20, %r19, 31;
	add.s32 	%r21, %r144, %r1;
	mul.lo.s32 	%r22, %r21, %r118;
	mad.lo.s32 	%r145, %r144, 36, %r20;
	shl.b32 	%r146, %r145, 1;
	add.s32 	%r23, %r140, %r146;
	add.s32 	%r24, %r19, %r7;
	cvta.to.global.u64 	%rd3, %rd5;
$L__BB1_6:
	setp.eq.s32 	%p6, %r10, 3;
	mov.u32 	%r257, %r2;
	@%p6 bra 	$L__BB1_16;
	setp.ge.u32 	%p7, %r12, %r117;
	add.s32 	%r26, %r11, %r256;
	setp.ge.s32 	%p8, %r26, %r118;
	or.pred  	%p9, %p7, %p8;
	mov.u16 	%rs113, %rs22;
	@%p9 bra 	$L__BB1_9;
	add.s32 	%r148, %r13, %r26;
	mul.wide.u32 	%rd9, %r148, 2;
	add.s64 	%rd10, %rd1, %rd9;
	ld.global.nc.u16 	%rs113, [%rd10];
$L__BB1_9:
	setp.eq.s32 	%p10, %r10, 0;
	st.shared.u16 	[%r14], %rs113;
	mov.u32 	%r257, %r8;
	@%p10 bra 	$L__BB1_16;
	setp.ge.u32 	%p11, %r16, %r117;
	add.s32 	%r27, %r15, %r256;
	setp.ge.s32 	%p12, %r27, %r118;
	or.pred  	%p13, %p11, %p12;
	mov.u16 	%rs114, %rs22;
	@%p13 bra 	$L__BB1_12;
	add.s32 	%r150, %r17, %r27;
	mul.wide.u32 	%rd11, %r150, 2;
	add.s64 	%rd12, %rd1, %rd11;
	ld.global.nc.u16 	%rs114, [%rd12];
$L__BB1_12:
	setp.eq.s32 	%p14, %r10, 1;
	st.shared.u16 	[%r18], %rs114;
	mov.u32 	%r257, %r19;
	@%p14 bra 	$L__BB1_16;
	setp.ge.u32 	%p15, %r21, %r117;
	add.s32 	%r28, %r20, %r256;
	setp.ge.s32 	%p16, %r28, %r118;
	or.pred  	%p17, %p15, %p16;
	mov.u16 	%rs115, %rs22;
	@%p17 bra 	$L__BB1_15;
	add.s32 	%r152, %r22, %r28;
	mul.wide.u32 	%rd13, %r152, 2;
	add.s64 	%rd14, %rd1, %rd13;
	ld.global.nc.u16 	%rs115, [%rd14];
$L__BB1_15:
	st.shared.u16 	[%r23], %rs115;
	mov.u32 	%r257, %r24;
$L__BB1_16:
	setp.lt.u32 	%p18, %r9, 3;
	@%p18 bra 	$L__BB1_17;
	bra.uni 	$L__BB1_33;
$L__BB1_17:
	setp.ge.s32 	%p32, %r2, %r3;
	mov.u32 	%r259, %r2;
	@%p32 bra 	$L__BB1_21;
$L__BB1_18:
	shr.s32 	%r173, %r259, 31;
	shr.u32 	%r174, %r173, 27;
	add.s32 	%r175, %r259, %r174;
	shr.s32 	%r63, %r175, 5;
	and.b32  	%r176, %r175, -32;
	sub.s32 	%r64, %r259, %r176;
	add.s32 	%r65, %r64, %r256;
	setp.ge.s32 	%p33, %r63, %r119;
	setp.ge.s32 	%p34, %r65, %r118;
	or.pred  	%p35, %p33, %p34;
	mov.u16 	%rs120, %rs22;
	@%p35 bra 	$L__BB1_20;
	mad.lo.s32 	%r177, %r63, %r118, %r65;
	mul.wide.s32 	%rd23, %r177, 2;
	add.s64 	%rd24, %rd3, %rd23;
	ld.global.nc.u16 	%rs120, [%rd24];
$L__BB1_20:
	mad.lo.s32 	%r178, %r63, 36, %r64;
	shl.b32 	%r179, %r178, 1;
	mov.u32 	%r180, _ZN5hasty2v012elman_ladder8smem_rawE;
	add.s32 	%r181, %r180, %r179;
	st.shared.u16 	[%r181+35584], %rs120;
	add.s32 	%r259, %r259, %r7;
	setp.lt.s32 	%p36, %r259, %r3;
	@%p36 bra 	$L__BB1_18;
$L__BB1_21:
	bar.sync 	0;
	@%p32 bra 	$L__BB1_24;
	mov.u32 	%r260, %r2;
$L__BB1_23:
	div.s32 	%r182, %r260, %r119;
	mul.lo.s32 	%r183, %r182, %r119;
	sub.s32 	%r184, %r260, %r183;
	mov.u32 	%r185, _ZN5hasty2v012elman_ladder8smem_rawE;
	mad.lo.s32 	%r186, %r182, 72, %r185;
	ld.shared.v4.u16 	{%rs23, %rs25, %rs27, %rs29}, [%r186+33280];
	// begin inline asm
	{ cvt.f32.bf16 %f13, %rs23;}

	// end inline asm
	mad.lo.s32 	%r187, %r184, 72, %r185;
	ld.shared.v4.u16 	{%rs24, %rs26, %rs28, %rs30}, [%r187+35584];
	// begin inline asm
	{ cvt.f32.bf16 %f14, %rs24;}

	// end inline asm
	fma.rn.f32 	%f77, %f13, %f14, 0f00000000;
	// begin inline asm
	{ cvt.f32.bf16 %f15, %rs25;}

	// end inline asm
	// begin inline asm
	{ cvt.f32.bf16 %f16, %rs26;}

	// end inline asm
	fma.rn.f32 	%f78, %f15, %f16, %f77;
	// begin inline asm
	{ cvt.f32.bf16 %f17, %rs27;}

	// end inline asm
	// begin inline asm
	{ cvt.f32.bf16 %f18, %rs28;}

	// end inline asm
	fma.rn.f32 	%f79, %f17, %f18, %f78;
	// begin inline asm
	{ cvt.f32.bf16 %f19, %rs29;}

	// end inline asm
	// begin inline asm
	{ cvt.f32.bf16 %f20, %rs30;}

	// end inline asm
	fma.rn.f32 	%f80, %f19, %f20, %f79;
	ld.shared.v4.u16 	{%rs31, %rs33, %rs35, %rs37}, [%r186+33288];
	// begin inline asm
	{ cvt.f32.bf16 %f21, %rs31;}

	// end inline asm
	ld.shared.v4.u16 	{%rs32, %rs34, %rs36, %rs38}, [%r187+35592];
	// begin inline asm
	{ cvt.f32.bf16 %f22, %rs32;}

	// end inline asm
	fma.rn.f32 	%f81, %f21, %f22, %f80;
	// begin inline asm
	{ cvt.f32.bf16 %f23, %rs33;}

	// end inline asm
	// begin inline asm
	{ cvt.f32.bf16 %f24, %rs34;}

	// end inline asm
	fma.rn.f32 	%f82, %f23, %f24, %f81;
	// begin inline asm
	{ cvt.f32.bf16 %f25, %rs35;}

	// end inline asm
	// begin inline asm
	{ cvt.f32.bf16 %f26, %rs36;}

	// end inline asm
	fma.rn.f32 	%f83, %f25, %f26, %f82;
	// begin inline asm
	{ cvt.f32.bf16 %f27, %rs37;}

	// end inline asm
	// begin inline asm
	{ cvt.f32.bf16 %f28, %rs38;}

	// end inline asm
	fma.rn.f32 	%f84, %f27, %f28, %f83;
	ld.shared.v4.u16 	{%rs39, %rs41, %rs43, %rs45}, [%r186+33296];
	// begin inline asm
	{ cvt.f32.bf16 %f29, %rs39;}

	// end inline asm
	ld.shared.v4.u16 	{%rs40, %rs42, %rs44, %rs46}, [%r187+35600];
	// begin inline asm
	{ cvt.f32.bf16 %f30, %rs40;}

	// end inline asm
	fma.rn.f32 	%f85, %f29, %f30, %f84;
	// begin inline asm
	{ cvt.f32.bf16 %f31, %rs41;}

	// end inline asm
	// begin inline asm
	{ cvt.f32.bf16 %f32, %rs42;}

	// end inline asm
	fma.rn.f32 	%f86, %f31, %f32, %f85;
	// begin inline asm
	{ cvt.f32.bf16 %f33, %rs43;}

	// end inline asm
	// begin inline asm
	{ cvt.f32.bf16 %f34, %rs44;}

	// end inline asm
	fma.rn.f32 	%f87, %f33, %f34, %f86;
	// begin inline asm
	{ cvt.f32.bf16 %f35, %rs45;}

	// end inline asm
	// begin inline asm
	{ cvt.f32.bf16 %f36, %rs46;}

	// end inline asm
	fma.rn.f32 	%f88, %f35, %f36, %f87;
	ld.shared.v4.u16 	{%rs47, %rs49, %rs51, %rs53}, [%r186+33304];
	// begin inline asm
	{ cvt.f32.bf16 %f37, %rs47;}

	// end inline asm
	ld.shared.v4.u16 	{%rs48, %rs50, %rs52, %rs54}, [%r187+35608];
	// begin inline asm
	{ cvt.f32.bf16 %f38, %rs48;}

	// end inline asm
	fma.rn.f32 	%f89, %f37, %f38, %f88;
	// begin inline asm
	{ cvt.f32.bf16 %f39, %rs49;}

	// end inline asm
	// begin inline asm
	{ cvt.f32.bf16 %f40, %rs50;}

	// end inline asm
	fma.rn.f32 	%f90, %f39, %f40, %f89;
	// begin inline asm
	{ cvt.f32.bf16 %f41, %rs51;}

	// end inline asm
	// begin inline asm
	{ cvt.f32.bf16 %f42, %rs52;}

	// end inline asm
	fma.rn.f32 	%f91, %f41, %f42, %f90;
	// begin inline asm
	{ cvt.f32.bf16 %f43, %rs53;}

	// end inline asm
	// begin inline asm
	{ cvt.f32.bf16 %f44, %rs54;}

	// end inline asm
	fma.rn.f32 	%f92, %f43, %f44, %f91;
	ld.shared.v4.u16 	{%rs55, %rs57, %rs59, %rs61}, [%r186+33312];
	// begin inline asm
	{ cvt.f32.bf16 %f45, %rs55;}

	// end inline asm
	ld.shared.v4.u16 	{%rs56, %rs58, %rs60, %rs62}, [%r187+35616];
	// begin inline asm
	{ cvt.f32.bf16 %f46, %rs56;}

	// end inline asm
	fma.rn.f32 	%f93, %f45, %f46, %f92;
	// begin inline asm
	{ cvt.f32.bf16 %f47, %rs57;}

	// end inline asm
	// begin inline asm
	{ cvt.f32.bf16 %f48, %rs58;}

	// end inline asm
	fma.rn.f32 	%f94, %f47, %f48, %f93;
	// begin inline asm
	{ cvt.f32.bf16 %f49, %rs59;}

	// end inline asm
	// begin inline asm
	{ cvt.f32.bf16 %f50, %rs60;}

	// end inline asm
	fma.rn.f32 	%f95, %f49, %f50, %f94;
	// begin inline asm
	{ cvt.f32.bf16 %f51, %rs61;}

	// end inline asm
	// begin inline asm
	{ cvt.f32.bf16 %f52, %rs62;}

	// end inline asm
	fma.rn.f32 	%f96, %f51, %f52, %f95;
	ld.shared.v4.u16 	{%rs63, %rs65, %rs67, %rs69}, [%r186+33320];
	// begin inline asm
	{ cvt.f32.bf16 %f53, %rs63;}

	// end inline asm
	ld.shared.v4.u16 	{%rs64, %rs66, %rs68, %rs70}, [%r187+35624];
	// begin inline asm
	{ cvt.f32.bf16 %f54, %rs64;}

	// end inline asm
	fma.rn.f32 	%f97, %f53, %f54, %f96;
	// begin inline asm
	{ cvt.f32.bf16 %f55, %rs65;}

	// end inline asm
	// begin inline asm
	{ cvt.f32.bf16 %f56, %rs66;}

	// end inline asm
	fma.rn.f32 	%f98, %f55, %f56, %f97;
	// begin inline asm
	{ cvt.f32.bf16 %f57, %rs67;}

	// end inline asm
	// begin inline asm
	{ cvt.f32.bf16 %f58, %rs68;}

	// end inline asm
	fma.rn.f32 	%f99, %f57, %f58, %f98;
	// begin inline asm
	{ cvt.f32.bf16 %f59, %rs69;}

	// end inline asm
	// begin inline asm
	{ cvt.f32.bf16 %f60, %rs70;}

	// end inline asm
	fma.rn.f32 	%f100, %f59, %f60, %f99;
	ld.shared.v4.u16 	{%rs71, %rs73, %rs75, %rs77}, [%r186+33328];
	// begin inline asm
	{ cvt.f32.bf16 %f61, %rs71;}

	// end inline asm
	ld.shared.v4.u16 	{%rs72, %rs74, %rs76, %rs78}, [%r187+35632];
	// begin inline asm
	{ cvt.f32.bf16 %f62, %rs72;}

	// end inline asm
	fma.rn.f32 	%f101, %f61, %f62, %f100;
	// begin inline asm
	{ cvt.f32.bf16 %f63, %rs73;}

	// end inline asm
	// begin inline asm
	{ cvt.f32.bf16 %f64, %rs74;}

	// end inline asm
	fma.rn.f32 	%f102, %f63, %f64, %f101;
	// begin inline asm
	{ cvt.f32.bf16 %f65, %rs75;}

	// end inline asm
	// begin inline asm
	{ cvt.f32.bf16 %f66, %rs76;}

	// end inline asm
	fma.rn.f32 	%f103, %f65, %f66, %f102;
	// begin inline asm
	{ cvt.f32.bf16 %f67, %rs77;}

	// end inline asm
	// begin inline asm
	{ cvt.f32.bf16 %f68, %rs78;}

	// end inline asm
	fma.rn.f32 	%f104, %f67, %f68, %f103;
	ld.shared.v4.u16 	{%rs79, %rs81, %rs83, %rs85}, [%r186+33336];
	// begin inline asm
	{ cvt.f32.bf16 %f69, %rs79;}

	// end inline asm
	ld.shared.v4.u16 	{%rs80, %rs82, %rs84, %rs86}, [%r187+35640];
	// begin inline asm
	{ cvt.f32.bf16 %f70, %rs80;}

	// end inline asm
	fma.rn.f32 	%f105, %f69, %f70, %f104;
	// begin inline asm
	{ cvt.f32.bf16 %f71, %rs81;}

	// end inline asm
	// begin inline asm
	{ cvt.f32.bf16 %f72, %rs82;}

	// end inline asm
	fma.rn.f32 	%f106, %f71, %f72, %f105;
	// begin inline asm
	{ cvt.f32.bf16 %f73, %rs83;}

	// end inline asm
	// begin inline asm
	{ cvt.f32.bf16 %f74, %rs84;}

	// end inline asm
	fma.rn.f32 	%f107, %f73, %f74, %f106;
	// begin inline asm
	{ cvt.f32.bf16 %f75, %rs85;}

	// end inline asm
	// begin inline asm
	{ cvt.f32.bf16 %f76, %rs86;}

	// end inline asm
	fma.rn.f32 	%f108, %f75, %f76, %f107;
	mad.lo.s32 	%r188, %r182, 260, %r184;
	shl.b32 	%r189, %r188, 2;
	add.s32 	%r190, %r185, %r189;
	ld.shared.f32 	%f109, [%r190];
	add.f32 	%f110, %f108, %f109;
	st.shared.f32 	[%r190], %f110;
	add.s32 	%r260, %r260, %r7;
	setp.lt.s32 	%p38, %r260, %r3;
	@%p38 bra 	$L__BB1_23;
$L__BB1_24:
	bar.sync 	0;
	add.s32 	%r256, %r256, 32;
	setp.lt.s32 	%p39, %r256, %r118;
	@%p39 bra 	$L__BB1_6;
	ld.param.u64 	%rd43, [_ZN5hasty2v012elman_ladder18TiledB2bGemmKernelI13__nv_bfloat16EEviiiPKT_S6_S6_PS4__param_5];
	shl.b32 	%r30, %r119, 6;
	cvt.u16.u32 	%rs87, %r8;
	sub.s16 	%rs88, 2047, %rs87;
	cvt.u16.u32 	%rs89, %r7;
	div.u16 	%rs8, %rs88, %rs89;
	and.b32  	%r31, %r119, 7;
	and.b32  	%r32, %r119, 3;
	and.b16  	%rs9, %rs8, 3;
	shr.u32 	%r192, %r2, 6;
	add.s32 	%r33, %r192, %r1;
	mul.lo.s32 	%r34, %r33, %r118;
	shr.u32 	%r193, %r8, 6;
	add.s32 	%r35, %r193, %r1;
	mul.lo.s32 	%r36, %r35, %r118;
	shr.u32 	%r194, %r19, 6;
	add.s32 	%r37, %r194, %r1;
	mul.lo.s32 	%r38, %r37, %r118;
	and.b32  	%r39, %r119, 2147483640;
	and.b32  	%r40, %r119, 1;
	cvta.to.global.u64 	%rd4, %rd43;
	mov.b32 	%r261, 0;
	and.b32  	%r202, %r2, 63;
$L__BB1_26:
	setp.ge.s32 	%p40, %r2, %r30;
	@%p40 bra 	$L__BB1_31;
	mov.u32 	%r262, %r2;
$L__BB1_28:
	setp.lt.s32 	%p41, %r119, 0;
	div.s32 	%r72, %r262, %r119;
	mul.lo.s32 	%r195, %r72, %r119;
	sub.s32 	%r73, %r262, %r195;
	add.s32 	%r74, %r72, %r261;
	setp.ge.s32 	%p42, %r74, %r118;
	or.pred  	%p43, %p41, %p42;
	mov.u16 	%rs121, %rs22;
	@%p43 bra 	$L__BB1_30;
	mad.lo.s32 	%r196, %r74, %r119, %r73;
	mul.wide.s32 	%rd25, %r196, 2;
	add.s64 	%rd26, %rd4, %rd25;
	ld.global.nc.u16 	%rs121, [%rd26];
$L__BB1_30:
	mad.lo.s32 	%r197, %r72, 260, %r73;
	shl.b32 	%r198, %r197, 1;
	mov.u32 	%r199, _ZN5hasty2v012elman_ladder8smem_rawE;
	add.s32 	%r200, %r199, %r198;
	st.shared.u16 	[%r200+54016], %rs121;
	add.s32 	%r262, %r262, %r7;
	setp.lt.s32 	%p44, %r262, %r30;
	@%p44 bra 	$L__BB1_28;
$L__BB1_31:
	setp.lt.s32 	%p45, %r119, 1;
	bar.sync 	0;
	@%p45 bra 	$L__BB1_56;
	mov.u32 	%r263, %r2;
	bra.uni 	$L__BB1_42;
$L__BB1_33:
	shr.u32 	%r42, %r257, 5;
	and.b32  	%r43, %r257, 31;
	add.s32 	%r44, %r42, %r1;
	add.s32 	%r45, %r43, %r256;
	setp.ge.s32 	%p19, %r44, %r117;
	setp.ge.s32 	%p20, %r45, %r118;
	or.pred  	%p21, %p19, %p20;
	mov.u16 	%rs116, %rs22;
	@%p21 bra 	$L__BB1_35;
	mad.lo.s32 	%r153, %r44, %r118, %r45;
	mul.wide.u32 	%rd15, %r153, 2;
	add.s64 	%rd16, %rd1, %rd15;
	ld.global.nc.u16 	%rs116, [%rd16];
$L__BB1_35:
	mad.lo.s32 	%r154, %r42, 36, %r43;
	shl.b32 	%r155, %r154, 1;
	mov.u32 	%r156, _ZN5hasty2v012elman_ladder8smem_rawE;
	add.s32 	%r157, %r156, %r155;
	st.shared.u16 	[%r157+33280], %rs116;
	add.s32 	%r46, %r257, %r7;
	shr.u32 	%r47, %r46, 5;
	and.b32  	%r48, %r46, 31;
	add.s32 	%r49, %r47, %r1;
	add.s32 	%r50, %r48, %r256;
	setp.ge.s32 	%p22, %r49, %r117;
	setp.ge.s32 	%p23, %r50, %r118;
	or.pred  	%p24, %p22, %p23;
	mov.u16 	%rs117, %rs22;
	@%p24 bra 	$L__BB1_37;
	mad.lo.s32 	%r158, %r49, %r118, %r50;
	mul.wide.u32 	%rd17, %r158, 2;
	add.s64 	%rd18, %rd1, %rd17;
	ld.global.nc.u16 	%rs117, [%rd18];
$L__BB1_37:
	mad.lo.s32 	%r159, %r47, 36, %r48;
	shl.b32 	%r160, %r159, 1;
	add.s32 	%r162, %r156, %r160;
	st.shared.u16 	[%r162+33280], %rs117;
	add.s32 	%r51, %r46, %r7;
	shr.u32 	%r52, %r51, 5;
	and.b32  	%r53, %r51, 31;
	add.s32 	%r54, %r52, %r1;
	add.s32 	%r55, %r53, %r256;
	setp.ge.s32 	%p25, %r54, %r117;
	setp.ge.s32 	%p26, %r55, %r118;
	or.pred  	%p27, %p25, %p26;
	mov.u16 	%rs118, %rs22;
	@%p27 bra 	$L__BB1_39;
	mad.lo.s32 	%r163, %r54, %r118, %r55;
	mul.wide.u32 	%rd19, %r163, 2;
	add.s64 	%rd20, %rd1, %rd19;
	ld.global.nc.u16 	%rs118, [%rd20];
$L__BB1_39:
	mad.lo.s32 	%r164, %r52, 36, %r53;
	shl.b32 	%r165, %r164, 1;
	add.s32 	%r167, %r156, %r165;
	st.shared.u16 	[%r167+33280], %rs118;
	add.s32 	%r56, %r51, %r7;
	shr.u32 	%r57, %r56, 5;
	and.b32  	%r58, %r56, 31;
	add.s32 	%r59, %r57, %r1;
	add.s32 	%r60, %r58, %r256;
	setp.ge.s32 	%p28, %r59, %r117;
	setp.ge.s32 	%p29, %r60, %r118;
	or.pred  	%p30, %p28, %p29;
	mov.u16 	%rs119, %rs22;
	@%p30 bra 	$L__BB1_41;
	mad.lo.s32 	%r168, %r59, %r118, %r60;
	mul.wide.u32 	%rd21, %r168, 2;
	add.s64 	%rd22, %rd1, %rd21;
	ld.global.nc.u16 	%rs119, [%rd22];
$L__BB1_41:
	mad.lo.s32 	%r169, %r57, 36, %r58;
	shl.b32 	%r170, %r169, 1;
	add.s32 	%r172, %r156, %r170;
	st.shared.u16 	[%r172+33280], %rs119;
	add.s32 	%r257, %r56, %r7;
	setp.lt.u32 	%p31, %r257, 1024;
	@%p31 bra 	$L__BB1_33;
	bra.uni 	$L__BB1_17;
$L__BB1_42:
	shr.u32 	%r77, %r263, 6;
	and.b32  	%r78, %r263, 63;
	add.s32 	%r79, %r77, %r1;
	add.s32 	%r80, %r78, %r261;
	setp.ge.s32 	%p72, %r79, %r117;
	setp.ge.s32 	%p73, %r80, %r118;
	or.pred  	%p74, %p72, %p73;
	@%p74 bra 	$L__BB1_43;
	bra.uni 	$L__BB1_44;
$L__BB1_43:
	add.s32 	%r263, %r263, %r7;
	setp.lt.u32 	%p82, %r263, 2048;
	@%p82 bra 	$L__BB1_42;
	bra.uni 	$L__BB1_76;
$L__BB1_44:
	setp.lt.u32 	%p75, %r119, 8;
	mul.lo.s32 	%r84, %r77, 260;
	mul.lo.s32 	%r85, %r78, 260;
	mov.f32 	%f172, 0f00000000;
	mov.b32 	%r266, 0;
	@%p75 bra 	$L__BB1_47;
	mov.f32 	%f172, 0f00000000;
	mov.b32 	%r264, 0;
$L__BB1_46:
	.pragma "nounroll";
	add.s32 	%r225, %r264, %r84;
	shl.b32 	%r226, %r225, 2;
	mov.u32 	%r227, _ZN5hasty2v012elman_ladder8smem_rawE;
	add.s32 	%r228, %r227, %r226;
	ld.shared.v4.f32 	{%f129, %f130, %f131, %f132}, [%r228];
	add.s32 	%r229, %r264, %r85;
	shl.b32 	%r230, %r229, 1;
	add.s32 	%r231, %r227, %r230;
	ld.shared.v4.u16 	{%rs97, %rs98, %rs99, %rs100}, [%r231+54016];
	// begin inline asm
	{ cvt.f32.bf16 %f121, %rs97;}

	// end inline asm
	fma.rn.f32 	%f133, %f129, %f121, %f172;
	// begin inline asm
	{ cvt.f32.bf16 %f122, %rs98;}

	// end inline asm
	fma.rn.f32 	%f134, %f130, %f122, %f133;
	// begin inline asm
	{ cvt.f32.bf16 %f123, %rs99;}

	// end inline asm
	fma.rn.f32 	%f135, %f131, %f123, %f134;
	// begin inline asm
	{ cvt.f32.bf16 %f124, %rs100;}

	// end inline asm
	fma.rn.f32 	%f136, %f132, %f124, %f135;
	ld.shared.v4.f32 	{%f137, %f138, %f139, %f140}, [%r228+16];
	ld.shared.v4.u16 	{%rs101, %rs102, %rs103, %rs104}, [%r231+54024];
	// begin inline asm
	{ cvt.f32.bf16 %f125, %rs101;}

	// end inline asm
	fma.rn.f32 	%f141, %f137, %f125, %f136;
	// begin inline asm
	{ cvt.f32.bf16 %f126, %rs102;}

	// end inline asm
	fma.rn.f32 	%f142, %f138, %f126, %f141;
	// begin inline asm
	{ cvt.f32.bf16 %f127, %rs103;}

	// end inline asm
	fma.rn.f32 	%f143, %f139, %f127, %f142;
	// begin inline asm
	{ cvt.f32.bf16 %f128, %rs104;}

	// end inline asm
	fma.rn.f32 	%f172, %f140, %f128, %f143;
	add.s32 	%r264, %r264, 8;
	setp.eq.s32 	%p76, %r264, %r39;
	mov.u32 	%r266, %r39;
	@%p76 bra 	$L__BB1_47;
	bra.uni 	$L__BB1_46;
$L__BB1_47:
	setp.eq.s32 	%p77, %r31, 0;
	@%p77 bra 	$L__BB1_55;
	add.s32 	%r232, %r31, -1;
	setp.lt.u32 	%p78, %r232, 3;
	@%p78 bra 	$L__BB1_50;
	add.s32 	%r233, %r266, %r84;
	shl.b32 	%r234, %r233, 2;
	mov.u32 	%r235, _ZN5hasty2v012elman_ladder8smem_rawE;
	add.s32 	%r236, %r235, %r234;
	ld.shared.f32 	%f149, [%r236];
	add.s32 	%r237, %r266, %r85;
	shl.b32 	%r238, %r237, 1;
	add.s32 	%r239, %r235, %r238;
	ld.shared.u16 	%rs105, [%r239+54016];
	// begin inline asm
	{ cvt.f32.bf16 %f145, %rs105;}

	// end inline asm
	fma.rn.f32 	%f150, %f149, %f145, %f172;
	ld.shared.f32 	%f151, [%r236+4];
	ld.shared.u16 	%rs106, [%r239+54018];
	// begin inline asm
	{ cvt.f32.bf16 %f146, %rs106;}

	// end inline asm
	fma.rn.f32 	%f152, %f151, %f146, %f150;
	ld.shared.f32 	%f153, [%r236+8];
	ld.shared.u16 	%rs107, [%r239+54020];
	// begin inline asm
	{ cvt.f32.bf16 %f147, %rs107;}

	// end inline asm
	fma.rn.f32 	%f154, %f153, %f147, %f152;
	ld.shared.f32 	%f155, [%r236+12];
	ld.shared.u16 	%rs108, [%r239+54022];
	// begin inline asm
	{ cvt.f32.bf16 %f148, %rs108;}

	// end inline asm
	fma.rn.f32 	%f172, %f155, %f148, %f154;
	add.s32 	%r266, %r266, 4;
$L__BB1_50:
	setp.eq.s32 	%p79, %r32, 0;
	@%p79 bra 	$L__BB1_55;
	setp.eq.s32 	%p80, %r32, 1;
	@%p80 bra 	$L__BB1_53;
	add.s32 	%r240, %r266, %r84;
	shl.b32 	%r241, %r240, 2;
	mov.u32 	%r242, _ZN5hasty2v012elman_ladder8smem_rawE;
	add.s32 	%r243, %r242, %r241;
	ld.shared.f32 	%f159, [%r243];
	add.s32 	%r244, %r266, %r85;
	shl.b32 	%r245, %r244, 1;
	add.s32 	%r246, %r242, %r245;
	ld.shared.u16 	%rs109, [%r246+54016];
	// begin inline asm
	{ cvt.f32.bf16 %f157, %rs109;}

	// end inline asm
	fma.rn.f32 	%f160, %f159, %f157, %f172;
	ld.shared.f32 	%f161, [%r243+4];
	ld.shared.u16 	%rs110, [%r246+54018];
	// begin inline asm
	{ cvt.f32.bf16 %f158, %rs110;}

	// end inline asm
	fma.rn.f32 	%f172, %f161, %f158, %f160;
	add.s32 	%r266, %r266, 2;
$L__BB1_53:
	setp.eq.s32 	%p81, %r40, 0;
	@%p81 bra 	$L__BB1_55;
	add.s32 	%r247, %r266, %r84;
	shl.b32 	%r248, %r247, 2;
	mov.u32 	%r249, _ZN5hasty2v012elman_ladder8smem_rawE;
	add.s32 	%r250, %r249, %r248;
	ld.shared.f32 	%f163, [%r250];
	add.s32 	%r251, %r266, %r85;
	shl.b32 	%r252, %r251, 1;
	add.s32 	%r253, %r249, %r252;
	ld.shared.u16 	%rs111, [%r253+54016];
	// begin inline asm
	{ cvt.f32.bf16 %f162, %rs111;}

	// end inline asm
	fma.rn.f32 	%f172, %f163, %f162, %f172;
$L__BB1_55:
	// begin inline asm
	{  cvt.rn.bf16.f32 %rs112, %f172;}

	// end inline asm
	mad.lo.s32 	%r254, %r79, %r118, %r80;
	mul.wide.u32 	%rd41, %r254, 2;
	add.s64 	%rd42, %rd2, %rd41;
	st.global.u16 	[%rd42], %rs112;
	bra.uni 	$L__BB1_43;
$L__BB1_56:
	setp.eq.s16 	%p46, %rs9, 2;
	mov.u32 	%r268, %r2;
	@%p46 bra 	$L__BB1_65;
	setp.ge.s32 	%p47, %r33, %r117;
	add.s32 	%r91, %r202, %r261;
	setp.ge.s32 	%p48, %r91, %r118;
	or.pred  	%p49, %p47, %p48;
	@%p49 bra 	$L__BB1_59;
	mov.f32 	%f111, 0f00000000;
	// begin inline asm
	{  cvt.rn.bf16.f32 %rs90, %f111;}

	// end inline asm
	add.s32 	%r203, %r34, %r91;
	mul.wide.u32 	%rd27, %r203, 2;
	add.s64 	%rd28, %rd2, %rd27;
	st.global.u16 	[%rd28], %rs90;
$L__BB1_59:
	setp.eq.s16 	%p50, %rs9, 3;
	mov.u32 	%r268, %r8;
	@%p50 bra 	$L__BB1_65;
	setp.ge.s32 	%p51, %r35, %r117;
	and.b32  	%r204, %r8, 63;
	add.s32 	%r92, %r204, %r261;
	setp.ge.s32 	%p52, %r92, %r118;
	or.pred  	%p53, %p51, %p52;
	@%p53 bra 	$L__BB1_62;
	mov.f32 	%f112, 0f00000000;
	// begin inline asm
	{  cvt.rn.bf16.f32 %rs91, %f112;}

	// end inline asm
	add.s32 	%r205, %r36, %r92;
	mul.wide.u32 	%rd29, %r205, 2;
	add.s64 	%rd30, %rd2, %rd29;
	st.global.u16 	[%rd30], %rs91;
$L__BB1_62:
	setp.eq.s16 	%p54, %rs9, 0;
	mov.u32 	%r268, %r19;
	@%p54 bra 	$L__BB1_65;
	setp.ge.s32 	%p55, %r37, %r117;
	and.b32  	%r206, %r19, 63;
	add.s32 	%r93, %r206, %r261;
	setp.ge.s32 	%p56, %r93, %r118;
	or.pred  	%p57, %p55, %p56;
	mov.u32 	%r268, %r24;
	@%p57 bra 	$L__BB1_65;
	mov.f32 	%f113, 0f00000000;
	// begin inline asm
	{  cvt.rn.bf16.f32 %rs92, %f113;}

	// end inline asm
	add.s32 	%r207, %r38, %r93;
	mul.wide.u32 	%rd31, %r207, 2;
	add.s64 	%rd32, %rd2, %rd31;
	st.global.u16 	[%rd32], %rs92;
	mov.u32 	%r268, %r24;
$L__BB1_65:
	setp.lt.u16 	%p58, %rs8, 2;
	@%p58 bra 	$L__BB1_76;
	shl.b32 	%r208, %r7, 1;
	add.s32 	%r271, %r208, %r268;
	mad.lo.s32 	%r270, %r7, 3, %r268;
	add.s32 	%r269, %r7, %r268;
$L__BB1_67:
	shr.u32 	%r209, %r268, 6;
	and.b32  	%r210, %r268, 63;
	add.s32 	%r102, %r209, %r1;
	add.s32 	%r103, %r210, %r261;
	setp.ge.s32 	%p59, %r102, %r117;
	setp.ge.s32 	%p60, %r103, %r118;
	or.pred  	%p61, %p59, %p60;
	@%p61 bra 	$L__BB1_69;
	mov.f32 	%f114, 0f00000000;
	// begin inline asm
	{  cvt.rn.bf16.f32 %rs93, %f114;}

	// end inline asm
	mad.lo.s32 	%r211, %r102, %r118, %r103;
	mul.wide.u32 	%rd33, %r211, 2;
	add.s64 	%rd34, %rd2, %rd33;
	st.global.u16 	[%rd34], %rs93;
$L__BB1_69:
	shr.u32 	%r212, %r269, 6;
	and.b32  	%r213, %r269, 63;
	add.s32 	%r104, %r212, %r1;
	add.s32 	%r105, %r213, %r261;
	setp.ge.s32 	%p62, %r104, %r117;
	setp.ge.s32 	%p63, %r105, %r118;
	or.pred  	%p64, %p62, %p63;
	@%p64 bra 	$L__BB1_71;
	mov.f32 	%f115, 0f00000000;
	// begin inline asm
	{  cvt.rn.bf16.f32 %rs94, %f115;}

	// end inline asm
	mad.lo.s32 	%r214, %r104, %r118, %r105;
	mul.wide.u32 	%rd35, %r214, 2;
	add.s64 	%rd36, %rd2, %rd35;
	st.global.u16 	[%rd36], %rs94;
$L__BB1_71:
	add.s32 	%r106, %r268, %r7;
	shr.u32 	%r215, %r271, 6;
	and.b32  	%r216, %r271, 63;
	add.s32 	%r107, %r215, %r1;
	add.s32 	%r108, %r216, %r261;
	setp.ge.s32 	%p65, %r107, %r117;
	setp.ge.s32 	%p66, %r108, %r118;
	or.pred  	%p67, %p65, %p66;
	@%p67 bra 	$L__BB1_73;
	mov.f32 	%f116, 0f00000000;
	// begin inline asm
	{  cvt.rn.bf16.f32 %rs95, %f116;}

	// end inline asm
	mad.lo.s32 	%r217, %r107, %r118, %r108;
	mul.wide.u32 	%rd37, %r217, 2;
	add.s64 	%rd38, %rd2, %rd37;
	st.global.u16 	[%rd38], %rs95;
$L__BB1_73:
	add.s32 	%r109, %r106, %r7;
	shr.u32 	%r218, %r270, 6;
	and.b32  	%r219, %r270, 63;
	add.s32 	%r110, %r218, %r1;
	add.s32 	%r111, %r219, %r261;
	setp.ge.s32 	%p68, %r110, %r117;
	setp.ge.s32 	%p69, %r111, %r118;
	or.pred  	%p70, %p68, %p69;
	@%p70 bra 	$L__BB1_75;
	mov.f32 	%f117, 0f00000000;
	// begin inline asm
	{  cvt.rn.bf16.f32 %rs96, %f117;}

	// end inline asm
	mad.lo.s32 	%r220, %r110, %r118, %r111;
	mul.wide.u32 	%rd39, %r220, 2;
	add.s64 	%rd40, %rd2, %rd39;
	st.global.u16 	[%rd40], %rs96;
$L__BB1_75:
	add.s32 	%r221, %r109, %r7;
	add.s32 	%r268, %r221, %r7;
	shl.b32 	%r222, %r7, 2;
	add.s32 	%r271, %r271, %r222;
	add.s32 	%r270, %r270, %r222;
	add.s32 	%r269, %r269, %r222;
	setp.lt.u32 	%p71, %r268, 2048;
	@%p71 bra 	$L__BB1_67;
$L__BB1_76:
	bar.sync 	0;
	add.s32 	%r261, %r261, 64;
	setp.lt.s32 	%p83, %r261, %r118;
	@%p83 bra 	$L__BB1_26;
$L__BB1_77:
	ret;

}
	// .globl	_ZN5hasty2v012elman_ladder18TiledB2bGemmKernelIfEEviiiPKT_S5_S5_PS3_
.visible .entry _ZN5hasty2v012elman_ladder18TiledB2bGemmKernelIfEEviiiPKT_S5_S5_PS3_(
	.param .u32 _ZN5hasty2v012elman_ladder18TiledB2bGemmKernelIfEEviiiPKT_S5_S5_PS3__param_0,
	.param .u32 _ZN5hasty2v012elman_ladder18TiledB2bGemmKernelIfEEviiiPKT_S5_S5_PS3__param_1,
	.param .u32 _ZN5hasty2v012elman_ladder18TiledB2bGemmKernelIfEEviiiPKT_S5_S5_PS3__param_2,
	.param .u64 .ptr .align 1 _ZN5hasty2v012elman_ladder18TiledB2bGemmKernelIfEEviiiPKT_S5_S5_PS3__param_3,
	.param .u64 .ptr .align 1 _ZN5hasty2v012elman_ladder18TiledB2bGemmKernelIfEEviiiPKT_S5_S5_PS3__param_4,
	.param .u64 .ptr .align 1 _ZN5hasty2v012elman_ladder18TiledB2bGemmKernelIfEEviiiPKT_S5_S5_PS3__param_5,
	.param .u64 .ptr .align 1 _ZN5hasty2v012elman_ladder18TiledB2bGemmKernelIfEEviiiPKT_S5_S5_PS3__param_6
)
{
	.reg .pred 	%p<84>;
	.reg .b16 	%rs<6>;
	.reg .b32 	%r<280>;
	.reg .b32 	%f<201>;
	.reg .b64 	%rd<43>;

	ld.param.u32 	%r120, [_ZN5hasty2v012elman_ladder18TiledB2bGemmKernelIfEEviiiPKT_S5_S5_PS3__param_0];
	ld.param.u32 	%r121, [_ZN5hasty2v012elman_ladder18TiledB2bGemmKernelIfEEviiiPKT_S5_S5_PS3__param_1];
	ld.param.u32 	%r122, [_ZN5hasty2v012elman_ladder18TiledB2bGemmKernelIfEEviiiPKT_S5_S5_PS3__param_2];
	ld.param.u64 	%rd7, [_ZN5hasty2v012elman_ladder18TiledB2bGemmKernelIfEEviiiPKT_S5_S5_PS3__param_3];
	ld.param.u64 	%rd5, [_ZN5hasty2v012elman_ladder18TiledB2bGemmKernelIfEEviiiPKT_S5_S5_PS3__param_4];
	ld.param.u64 	%rd6, [_ZN5hasty2v012elman_ladder18TiledB2bGemmKernelIfEEviiiPKT_S5_S5_PS3__param_5];
	ld.param.u64 	%rd8, [_ZN5hasty2v012elman_ladder18TiledB2bGemmKernelIfEEviiiPKT_S5_S5_PS3__param_6];
	cvta.to.global.u64 	%rd1, %rd7;
	cvta.to.global.u64 	%rd2, %rd8;
	mov.u32 	%r123, %ctaid.x;
	shl.b32 	%r1, %r123, 5;
	setp.ge.s32 	%p1, %r1, %r120;
	@%p1 bra 	$L__BB2_77;
	mov.u32 	%r2, %tid.x;
	shl.b32 	%r3, %r122, 5;
	setp.ge.s32 	%p2, %r2, %r3;
	@%p2 bra 	$L__BB2_4;
	mov.u32 	%r4, %ntid.x;
	mov.u32 	%r127, _ZN5hasty2v012elman_ladder8smem_rawE;
	mov.u32 	%r262, %r2;
$L__BB2_3:
	div.s32 	%r124, %r262, %r122;
	mul.lo.s32 	%r125, %r124, %r122;
	sub.s32 	%r126, %r262, %r125;
	mad.lo.s32 	%r128, %r124, 1040, %r127;
	shl.b32 	%r129, %r126, 2;
	add.s32 	%r130, %r128, %r129;
	mov.b32 	%r131, 0;
	st.shared.u32 	[%r130], %r131;
	add.s32 	%r262, %r262, %r4;
	setp.lt.s32 	%p3, %r262, %r3;
	@%p3 bra 	$L__BB2_3;
$L__BB2_4:
	bar.sync 	0;
	setp.lt.s32 	%p4, %r121, 1;
	@%p4 bra 	$L__BB2_77;
	mov.u32 	%r7, %ntid.x;
	add.s32 	%r8, %r2, %r7;
	max.u32 	%r133, %r8, 1024;
	setp.lt.u32 	%p5, %r8, 1024;
	selp.u32 	%r134, 1, 0, %p5;
	add.s32 	%r135, %r8, %r134;
	sub.s32 	%r136, %r133, %r135;
	div.u32 	%r137, %r136, %r7;
	add.s32 	%r9, %r137, %r134;
	and.b32  	%r10, %r9, 3;
	shr.u32 	%r138, %r2, 5;
	and.b32  	%r11, %r2, 31;
	add.s32 	%r12, %r138, %r1;
	mul.lo.s32 	%r13, %r12, %r121;
	mad.lo.s32 	%r139, %r138, 36, %r11;
	shl.b32 	%r140, %r139, 2;
	mov.u32 	%r141, _ZN5hasty2v012elman_ladder8smem_rawE;
	add.s32 	%r142, %r141, 33280;
	add.s32 	%r14, %r142, %r140;
	shr.u32 	%r143, %r8, 5;
	and.b32  	%r15, %r8, 31;
	add.s32 	%r16, %r143, %r1;
	mul.lo.s32 	%r17, %r16, %r121;
	mad.lo.s32 	%r144, %r143, 36, %r15;
	shl.b32 	%r145, %r144, 2;
	add.s32 	%r18, %r142, %r145;
	add.s32 	%r19, %r8, %r7;
	shr.u32 	%r146, %r19, 5;
	and.b32  	%r20, %r19, 31;
	add.s32 	%r21, %r146, %r1;
	mul.lo.s32 	%r22, %r21, %r121;
	mad.lo.s32 	%r147, %r146, 36, %r20;
	shl.b32 	%r148, %r147, 2;
	add.s32 	%r23, %r142, %r148;
	add.s32 	%r24, %r19, %r7;
	cvta.to.global.u64 	%rd3, %rd5;
	mov.b32 	%r263, 0;
$L__BB2_6:
	setp.eq.s32 	%p6, %r10, 3;
	mov.u32 	%r264, %r2;
	@%p6 bra 	$L__BB2_16;
	setp.ge.u32 	%p7, %r12, %r120;
	add.s32 	%r26, %r11, %r263;
	setp.ge.s32 	%p8, %r26, %r121;
	mov.f32 	%f184, 0f00000000;
	or.pred  	%p9, %p7, %p8;
	@%p9 bra 	$L__BB2_9;
	add.s32 	%r150, %r13, %r26;
	mul.wide.u32 	%rd9, %r150, 4;
	add.s64 	%rd10, %rd1, %rd9;
	ld.global.nc.f32 	%f184, [%rd10];
$L__BB2_9:
	setp.eq.s32 	%p10, %r10, 0;
	st.shared.f32 	[%r14], %f184;
	mov.u32 	%r264, %r8;
	@%p10 bra 	$L__BB2_16;
	setp.ge.u32 	%p11, %r16, %r120;
	add.s32 	%r27, %r15, %r263;
	setp.ge.s32 	%p12, %r27, %r121;
	mov.f32 	%f185, 0f00000000;
	or.pred  	%p13, %p11, %p12;
	@%p13 bra 	$L__BB2_12;
	add.s32 	%r152, %r17, %r27;
	mul.wide.u32 	%rd11, %r152, 4;
	add.s64 	%rd12, %rd1, %rd11;
	ld.global.nc.f32 	%f185, [%rd12];
$L__BB2_12:
	setp.eq.s32 	%p14, %r10, 1;
	st.shared.f32 	[%r18], %f185;
	mov.u32 	%r264, %r19;
	@%p14 bra 	$L__BB2_16;
	setp.ge.u32 	%p15, %r21, %r120;
	add.s32 	%r28, %r20, %r263;
	setp.ge.s32 	%p16, %r28, %r121;
	mov.f32 	%f186, 0f00000000;
	or.pred  	%p17, %p15, %p16;
	@%p17 bra 	$L__BB2_15;
	add.s32 	%r154, %r22, %r28;
	mul.wide.u32 	%rd13, %r154, 4;
	add.s64 	%rd14, %rd1, %rd13;
	ld.global.nc.f32 	%f186, [%rd14];
$L__BB2_15:
	st.shared.f32 	[%r23], %f186;
	mov.u32 	%r264, %r24;
$L__BB2_16:
	setp.lt.u32 	%p18, %r9, 3;
	@%p18 bra 	$L__BB2_17;
	bra.uni 	$L__BB2_33;
$L__BB2_17:
	setp.ge.s32 	%p32, %r2, %r3;
	mov.u32 	%r266, %r2;
	@%p32 bra 	$L__BB2_21;
$L__BB2_18:
	shr.s32 	%r175, %r266, 31;
	shr.u32 	%r176, %r175, 27;
	add.s32 	%r177, %r266, %r176;
	shr.s32 	%r66, %r177, 5;
	and.b32  	%r178, %r177, -32;
	sub.s32 	%r67, %r266, %r178;
	add.s32 	%r68, %r67, %r263;
	setp.ge.s32 	%p33, %r66, %r122;
	setp.ge.s32 	%p34, %r68, %r121;
	mov.f32 	%f191, 0f00000000;
	or.pred  	%p35, %p33, %p34;
	@%p35 bra 	$L__BB2_20;
	mad.lo.s32 	%r179, %r66, %r121, %r68;
	mul.wide.s32 	%rd23, %r179, 4;
	add.s64 	%rd24, %rd3, %rd23;
	ld.global.nc.f32 	%f191, [%rd24];
$L__BB2_20:
	mad.lo.s32 	%r180, %r66, 36, %r67;
	shl.b32 	%r181, %r180, 2;
	mov.u32 	%r182, _ZN5hasty2v012elman_ladder8smem_rawE;
	add.s32 	%r183, %r182, %r181;
	st.shared.f32 	[%r183+37888], %f191;
	add.s32 	%r266, %r266, %r7;
	setp.lt.s32 	%p36, %r266, %r3;
	@%p36 bra 	$L__BB2_18;
$L__BB2_21:
	bar.sync 	0;
	@%p32 bra 	$L__BB2_24;
	mov.u32 	%r267, %r2;
$L__BB2_23:
	div.s32 	%r184, %r267, %r122;
	mul.lo.s32 	%r185, %r184, %r122;
	sub.s32 	%r186, %r267, %r185;
	mov.u32 	%r187, _ZN5hasty2v012elman_ladder8smem_rawE;
	mad.lo.s32 	%r188, %r184, 144, %r187;
	ld.shared.v4.f32 	{%f39, %f40, %f41, %f42}, [%r188+33280];
	mad.lo.s32 	%r189, %r186, 144, %r187;
	ld.shared.v4.f32 	{%f43, %f44, %f45, %f46}, [%r189+37888];
	fma.rn.f32 	%f47, %f39, %f43, 0f00000000;
	fma.rn.f32 	%f48, %f40, %f44, %f47;
	fma.rn.f32 	%f49, %f41, %f45, %f48;
	fma.rn.f32 	%f50, %f42, %f46, %f49;
	ld.shared.v4.f32 	{%f51, %f52, %f53, %f54}, [%r188+33296];
	ld.shared.v4.f32 	{%f55, %f56, %f57, %f58}, [%r189+37904];
	fma.rn.f32 	%f59, %f51, %f55, %f50;
	fma.rn.f32 	%f60, %f52, %f56, %f59;
	fma.rn.f32 	%f61, %f53, %f57, %f60;
	fma.rn.f32 	%f62, %f54, %f58, %f61;
	ld.shared.v4.f32 	{%f63, %f64, %f65, %f66}, [%r188+33312];
	ld.shared.v4.f32 	{%f67, %f68, %f69, %f70}, [%r189+37920];
	fma.rn.f32 	%f71, %f63, %f67, %f62;
	fma.rn.f32 	%f72, %f64, %f68, %f71;
	fma.rn.f32 	%f73, %f65, %f69, %f72;
	fma.rn.f32 	%f74, %f66, %f70, %f73;
	ld.shared.v4.f32 	{%f75, %f76, %f77, %f78}, [%r188+33328];
	ld.shared.v4.f32 	{%f79, %f80, %f81, %f82}, [%r189+37936];
	fma.rn.f32 	%f83, %f75, %f79, %f74;
	fma.rn.f32 	%f84, %f76, %f80, %f83;
	fma.rn.f32 	%f85, %f77, %f81, %f84;
	fma.rn.f32 	%f86, %f78, %f82, %f85;
	ld.shared.v4.f32 	{%f87, %f88, %f89, %f90}, [%r188+33344];
	ld.shared.v4.f32 	{%f91, %f92, %f93, %f94}, [%r189+37952];
	fma.rn.f32 	%f95, %f87, %f91, %f86;
	fma.rn.f32 	%f96, %f88, %f92, %f95;
	fma.rn.f32 	%f97, %f89, %f93, %f96;
	fma.rn.f32 	%f98, %f90, %f94, %f97;
	ld.shared.v4.f32 	{%f99, %f100, %f101, %f102}, [%r188+33360];
	ld.shared.v4.f32 	{%f103, %f104, %f105, %f106}, [%r189+37968];
	fma.rn.f32 	%f107, %f99, %f103, %f98;
	fma.rn.f32 	%f108, %f100, %f104, %f107;
	fma.rn.f32 	%f109, %f101, %f105, %f108;
	fma.rn.f32 	%f110, %f102, %f106, %f109;
	ld.shared.v4.f32 	{%f111, %f112, %f113, %f114}, [%r188+33376];
	ld.shared.v4.f32 	{%f115, %f116, %f117, %f118}, [%r189+37984];
	fma.rn.f32 	%f119, %f111, %f115, %f110;
	fma.rn.f32 	%f120, %f112, %f116, %f119;
	fma.rn.f32 	%f121, %f113, %f117, %f120;
	fma.rn.f32 	%f122, %f114, %f118, %f121;
	ld.shared.v4.f32 	{%f123, %f124, %f125, %f126}, [%r188+33392];
	ld.shared.v4.f32 	{%f127, %f128, %f129, %f130}, [%r189+38000];
	fma.rn.f32 	%f131, %f123, %f127, %f122;
	fma.rn.f32 	%f132, %f124, %f128, %f131;
	fma.rn.f32 	%f133, %f125, %f129, %f132;
	fma.rn.f32 	%f134, %f126, %f130, %f133;
	mad.lo.s32 	%r190, %r184, 260, %r186;
	shl.b32 	%r191, %r190, 2;
	add.s32 	%r192, %r187, %r191;
	ld.shared.f32 	%f135, [%r192];
	add.f32 	%f136, %f134, %f135;
	st.shared.f32 	[%r192], %f136;
	add.s32 	%r267, %r267, %r7;
	setp.lt.s32 	%p38, %r267, %r3;
	@%p38 bra 	$L__BB2_23;
$L__BB2_24:
	bar.sync 	0;
	add.s32 	%r263, %r263, 32;
	setp.lt.s32 	%p39, %r263, %r121;
	@%p39 bra 	$L__BB2_6;
	shl.b32 	%r30, %r122, 6;
	cvt.u16.u32 	%rs3, %r8;
	sub.s16 	%rs4, 2047, %rs3;
	cvt.u16.u32 	%rs5, %r7;
	div.u16 	%rs1, %rs4, %rs5;
	and.b32  	%r31, %r122, 7;
	add.s32 	%r32, %r31, -1;
	and.b32  	%r33, %r122, 3;
	and.b16  	%rs2, %rs1, 3;
	shr.u32 	%r194, %r2, 6;
	add.s32 	%r34, %r194, %r1;
	mul.lo.s32 	%r35, %r34, %r121;
	shr.u32 	%r195, %r8, 6;
	add.s32 	%r36, %r195, %r1;
	mul.lo.s32 	%r37, %r36, %r121;
	shr.u32 	%r196, %r19, 6;
	add.s32 	%r38, %r196, %r1;
	mul.lo.s32 	%r39, %r38, %r121;
	and.b32  	%r40, %r122, 2147483640;
	and.b32  	%r41, %r122, 1;
	shl.b32 	%r42, %r7, 2;
	mul.lo.s32 	%r43, %r7, 3;
	cvta.to.global.u64 	%rd4, %rd6;
	mov.b32 	%r268, 0;
	and.b32  	%r204, %r2, 63;
$L__BB2_26:
	setp.ge.s32 	%p40, %r2, %r30;
	@%p40 bra 	$L__BB2_31;
	mov.u32 	%r269, %r2;
$L__BB2_28:
	setp.lt.s32 	%p41, %r122, 0;
	div.s32 	%r75, %r269, %r122;
	mul.lo.s32 	%r197, %r75, %r122;
	sub.s32 	%r76, %r269, %r197;
	add.s32 	%r77, %r75, %r268;
	setp.ge.s32 	%p42, %r77, %r121;
	mov.f32 	%f192, 0f00000000;
	or.pred  	%p43, %p41, %p42;
	@%p43 bra 	$L__BB2_30;
	mad.lo.s32 	%r198, %r77, %r122, %r76;
	mul.wide.s32 	%rd25, %r198, 4;
	add.s64 	%rd26, %rd4, %rd25;
	ld.global.nc.f32 	%f192, [%rd26];
$L__BB2_30:
	mad.lo.s32 	%r199, %r75, 260, %r76;
	shl.b32 	%r200, %r199, 2;
	mov.u32 	%r201, _ZN5hasty2v012elman_ladder8smem_rawE;
	add.s32 	%r202, %r201, %r200;
	st.shared.f32 	[%r202+74752], %f192;
	add.s32 	%r269, %r269, %r7;
	setp.lt.s32 	%p44, %r269, %r30;
	@%p44 bra 	$L__BB2_28;
$L__BB2_31:
	setp.lt.s32 	%p45, %r122, 1;
	bar.sync 	0;
	@%p45 bra 	$L__BB2_56;
	mov.u32 	%r270, %r2;
	bra.uni 	$L__BB2_42;
$L__BB2_33:
	shr.u32 	%r45, %r264, 5;
	and.b32  	%r46, %r264, 31;
	add.s32 	%r47, %r45, %r1;
	add.s32 	%r48, %r46, %r263;
	setp.ge.s32 	%p19, %r47, %r120;
	setp.ge.s32 	%p20, %r48, %r121;
	mov.f32 	%f187, 0f00000000;
	or.pred  	%p21, %p19, %p20;
	@%p21 bra 	$L__BB2_35;
	mad.lo.s32 	%r155, %r47, %r121, %r48;
	mul.wide.u32 	%rd15, %r155, 4;
	add.s64 	%rd16, %rd1, %rd15;
	ld.global.nc.f32 	%f187, [%rd16];
$L__BB2_35:
	mad.lo.s32 	%r156, %r45, 36, %r46;
	shl.b32 	%r157, %r156, 2;
	mov.u32 	%r158, _ZN5hasty2v012elman_ladder8smem_rawE;
	add.s32 	%r159, %r158, %r157;
	st.shared.f32 	[%r159+33280], %f187;
	add.s32 	%r49, %r264, %r7;
	shr.u32 	%r50, %r49, 5;
	and.b32  	%r51, %r49, 31;
	add.s32 	%r52, %r50, %r1;
	add.s32 	%r53, %r51, %r263;
	setp.ge.s32 	%p22, %r52, %r120;
	setp.ge.s32 	%p23, %r53, %r121;
	mov.f32 	%f188, 0f00000000;
	or.pred  	%p24, %p22, %p23;
	@%p24 bra 	$L__BB2_37;
	mad.lo.s32 	%r160, %r52, %r121, %r53;
	mul.wide.u32 	%rd17, %r160, 4;
	add.s64 	%rd18, %rd1, %rd17;
	ld.global.nc.f32 	%f188, [%rd18];
$L__BB2_37:
	mad.lo.s32 	%r161, %r50, 36, %r51;
	shl.b32 	%r162, %r161, 2;
	mov.u32 	%r163, _ZN5hasty2v012elman_ladder8smem_rawE;
	add.s32 	%r164, %r163, %r162;
	st.shared.f32 	[%r164+33280], %f188;
	add.s32 	%r54, %r49, %r7;
	shr.u32 	%r55, %r54, 5;
	and.b32  	%r56, %r54, 31;
	add.s32 	%r57, %r55, %r1;
	add.s32 	%r58, %r56, %r263;
	setp.ge.s32 	%p25, %r57, %r120;
	setp.ge.s32 	%p26, %r58, %r121;
	mov.f32 	%f189, 0f00000000;
	or.pred  	%p27, %p25, %p26;
	@%p27 bra 	$L__BB2_39;
	mad.lo.s32 	%r165, %r57, %r121, %r58;
	mul.wide.u32 	%rd19, %r165, 4;
	add.s64 	%rd20, %rd1, %rd19;
	ld.global.nc.f32 	%f189, [%rd20];
$L__BB2_39:
	mad.lo.s32 	%r166, %r55, 36, %r56;
	shl.b32 	%r167, %r166, 2;
	mov.u32 	%r168, _ZN5hasty2v012elman_ladder8smem_rawE;
	add.s32 	%r169, %r168, %r167;
	st.shared.f32 	[%r169+33280], %f189;
	add.s32 	%r59, %r54, %r7;
	shr.u32 	%r60, %r59, 5;
	and.b32  	%r61, %r59, 31;
	add.s32 	%r62, %r60, %r1;
	add.s32 	%r63, %r61, %r263;
	setp.ge.s32 	%p28, %r62, %r120;
	setp.ge.s32 	%p29, %r63, %r121;
	mov.f32 	%f190, 0f00000000;
	or.pred  	%p30, %p28, %p29;
	@%p30 bra 	$L__BB2_41;
	mad.lo.s32 	%r170, %r62, %r121, %r63;
	mul.wide.u32 	%rd21, %r170, 4;
	add.s64 	%rd22, %rd1, %rd21;
	ld.global.nc.f32 	%f190, [%rd22];
$L__BB2_41:
	mad.lo.s32 	%r171, %r60, 36, %r61;
	shl.b32 	%r172, %r171, 2;
	mov.u32 	%r173, _ZN5hasty2v012elman_ladder8smem_rawE;
	add.s32 	%r174, %r173, %r172;
	st.shared.f32 	[%r174+33280], %f190;
	add.s32 	%r264, %r59, %r7;
	setp.lt.u32 	%p31, %r264, 1024;
	@%p31 bra 	$L__BB2_33;
	bra.uni 	$L__BB2_17;
$L__BB2_42:
	shr.u32 	%r80, %r270, 6;
	and.b32  	%r81, %r270, 63;
	add.s32 	%r82, %r80, %r1;
	add.s32 	%r83, %r81, %r268;
	setp.ge.s32 	%p72, %r82, %r120;
	setp.ge.s32 	%p73, %r83, %r121;
	or.pred  	%p74, %p72, %p73;
	@%p74 bra 	$L__BB2_43;
	bra.uni 	$L__BB2_44;
$L__BB2_43:
	add.s32 	%r270, %r270, %r7;
	setp.lt.u32 	%p82, %r270, 2048;
	@%p82 bra 	$L__BB2_42;
	bra.uni 	$L__BB2_76;
$L__BB2_44:
	setp.lt.u32 	%p75, %r122, 8;
	mul.lo.s32 	%r87, %r80, 260;
	mul.lo.s32 	%r88, %r81, 260;
	mov.f32 	%f200, 0f00000000;
	mov.b32 	%r273, 0;
	@%p75 bra 	$L__BB2_47;
	mov.f32 	%f200, 0f00000000;
	mov.b32 	%r271, 0;
$L__BB2_46:
	.pragma "nounroll";
	add.s32 	%r233, %r271, %r87;
	shl.b32 	%r234, %r233, 2;
	mov.u32 	%r235, _ZN5hasty2v012elman_ladder8smem_rawE;
	add.s32 	%r236, %r235, %r234;
	ld.shared.v4.f32 	{%f141, %f142, %f143, %f144}, [%r236];
	add.s32 	%r237, %r271, %r88;
	shl.b32 	%r238, %r237, 2;
	add.s32 	%r239, %r235, %r238;
	ld.shared.v4.f32 	{%f145, %f146, %f147, %f148}, [%r239+74752];
	fma.rn.f32 	%f149, %f141, %f145, %f200;
	fma.rn.f32 	%f150, %f142, %f146, %f149;
	fma.rn.f32 	%f151, %f143, %f147, %f150;
	fma.rn.f32 	%f152, %f144, %f148, %f151;
	ld.shared.v4.f32 	{%f153, %f154, %f155, %f156}, [%r236+16];
	ld.shared.v4.f32 	{%f157, %f158, %f159, %f160}, [%r239+74768];
	fma.rn.f32 	%f161, %f153, %f157, %f152;
	fma.rn.f32 	%f162, %f154, %f158, %f161;
	fma.rn.f32 	%f163, %f155, %f159, %f162;
	fma.rn.f32 	%f200, %f156, %f160, %f163;
	add.s32 	%r271, %r271, 8;
	setp.eq.s32 	%p76, %r271, %r40;
	mov.u32 	%r273, %r40;
	@%p76 bra 	$L__BB2_47;
	bra.uni 	$L__BB2_46;
$L__BB2_47:
	setp.eq.s32 	%p77, %r31, 0;
	@%p77 bra 	$L__BB2_55;
	setp.lt.u32 	%p78, %r32, 3;
	@%p78 bra 	$L__BB2_50;
	add.s32 	%r240, %r273, %r87;
	shl.b32 	%r241, %r240, 2;
	mov.u32 	%r242, _ZN5hasty2v012elman_ladder8smem_rawE;
	add.s32 	%r243, %r242, %r241;
	ld.shared.f32 	%f165, [%r243];
	add.s32 	%r244, %r273, %r88;
	shl.b32 	%r245, %r244, 2;
	add.s32 	%r246, %r242, %r245;
	ld.shared.f32 	%f166, [%r246+74752];
	fma.rn.f32 	%f167, %f165, %f166, %f200;
	ld.shared.f32 	%f168, [%r243+4];
	ld.shared.f32 	%f169, [%r246+74756];
	fma.rn.f32 	%f170, %f168, %f169, %f167;
	ld.shared.f32 	%f171, [%r243+8];
	ld.shared.f32 	%f172, [%r246+74760];
	fma.rn.f32 	%f173, %f171, %f172, %f170;
	ld.shared.f32 	%f174, [%r243+12];
	ld.shared.f32 	%f175, [%r246+74764];
	fma.rn.f32 	%f200, %f174, %f175, %f173;
	add.s32 	%r273, %r273, 4;
$L__BB2_50:
	setp.eq.s32 	%p79, %r33, 0;
	@%p79 bra 	$L__BB2_55;
	setp.eq.s32 	%p80, %r33, 1;
	@%p80 bra 	$L__BB2_53;
	add.s32 	%r247, %r273, %r87;
	shl.b32 	%r248, %r247, 2;
	mov.u32 	%r249, _ZN5hasty2v012elman_ladder8smem_rawE;
	add.s32 	%r250, %r249, %r248;
	ld.shared.f32 	%f177, [%r250];
	add.s32 	%r251, %r273, %r88;
	shl.b32 	%r252, %r251, 2;
	add.s32 	%r253, %r249, %r252;
	ld.shared.f32 	%f178, [%r253+74752];
	fma.rn.f32 	%f179, %f177, %f178, %f200;
	ld.shared.f32 	%f180, [%r250+4];
	ld.shared.f32 	%f181, [%r253+74756];
	fma.rn.f32 	%f200, %f180, %f181, %f179;
	add.s32 	%r273, %r273, 2;
$L__BB2_53:
	setp.eq.s32 	%p81, %r41, 0;
	@%p81 bra 	$L__BB2_55;
	add.s32 	%r254, %r273, %r87;
	shl.b32 	%r255, %r254, 2;
	mov.u32 	%r256, _ZN5hasty2v012elman_ladder8smem_rawE;
	add.s32 	%r257, %r256, %r255;
	ld.shared.f32 	%f182, [%r257];
	add.s32 	%r258, %r273, %r88;
	shl.b32 	%r259, %r258, 2;
	add.s32 	%r260, %r256, %r259;
	ld.shared.f32 	%f183, [%r260+74752];
	fma.rn.f32 	%f200, %f182, %f183, %f200;
$L__BB2_55:
	mad.lo.s32 	%r261, %r82, %r121, %r83;
	mul.wide.u32 	%rd41, %r261, 4;
	add.s64 	%rd42, %rd2, %rd41;
	st.global.f32 	[%rd42], %f200;
	bra.uni 	$L__BB2_43;
$L__BB2_56:
	setp.eq.s16 	%p46, %rs2, 2;
	mov.u32 	%r275, %r2;
	@%p46 bra 	$L__BB2_65;
	setp.ge.s32 	%p47, %r34, %r120;
	add.s32 	%r94, %r204, %r268;
	setp.ge.s32 	%p48, %r94, %r121;
	or.pred  	%p49, %p47, %p48;
	@%p49 bra 	$L__BB2_59;
	add.s32 	%r205, %r35, %r94;
	mul.wide.u32 	%rd27, %r205, 4;
	add.s64 	%rd28, %rd2, %rd27;
	mov.b32 	%r206, 0;
	st.global.u32 	[%rd28], %r206;
$L__BB2_59:
	setp.eq.s16 	%p50, %rs2, 3;
	mov.u32 	%r275, %r8;
	@%p50 bra 	$L__BB2_65;
	setp.ge.s32 	%p51, %r36, %r120;
	and.b32  	%r207, %r8, 63;
	add.s32 	%r95, %r207, %r268;
	setp.ge.s32 	%p52, %r95, %r121;
	or.pred  	%p53, %p51, %p52;
	@%p53 bra 	$L__BB2_62;
	add.s32 	%r208, %r37, %r95;
	mul.wide.u32 	%rd29, %r208, 4;
	add.s64 	%rd30, %rd2, %rd29;
	mov.b32 	%r209, 0;
	st.global.u32 	[%rd30], %r209;
$L__BB2_62:
	setp.eq.s16 	%p54, %rs2, 0;
	mov.u32 	%r275, %r19;
	@%p54 bra 	$L__BB2_65;
	setp.ge.s32 	%p55, %r38, %r120;
	and.b32  	%r210, %r19, 63;
	add.s32 	%r96, %r210, %r268;
	setp.ge.s32 	%p56, %r96, %r121;
	or.pred  	%p57, %p55, %p56;
	mov.u32 	%r275, %r24;
	@%p57 bra 	$L__BB2_65;
	add.s32 	%r211, %r39, %r96;
	mul.wide.u32 	%rd31, %r211, 4;
	add.s64 	%rd32, %rd2, %rd31;
	mov.b32 	%r212, 0;
	st.global.u32 	[%rd32], %r212;
	mov.u32 	%r275, %r24;
$L__BB2_65:
	setp.lt.u16 	%p58, %rs1, 2;
	@%p58 bra 	$L__BB2_76;
	shl.b32 	%r213, %r7, 1;
	add.s32 	%r278, %r213, %r275;
	add.s32 	%r277, %r43, %r275;
	add.s32 	%r276, %r7, %r275;
$L__BB2_67:
	shr.u32 	%r214, %r275, 6;
	and.b32  	%r215, %r275, 63;
	add.s32 	%r105, %r214, %r1;
	add.s32 	%r106, %r215, %r268;
	setp.ge.s32 	%p59, %r105, %r120;
	setp.ge.s32 	%p60, %r106, %r121;
	or.pred  	%p61, %p59, %p60;
	@%p61 bra 	$L__BB2_69;
	mad.lo.s32 	%r216, %r105, %r121, %r106;
	mul.wide.u32 	%rd33, %r216, 4;
	add.s64 	%rd34, %rd2, %rd33;
	mov.b32 	%r217, 0;
	st.global.u32 	[%rd34], %r217;
$L__BB2_69:
	shr.u32 	%r218, %r276, 6;
	and.b32  	%r219, %r276, 63;
	add.s32 	%r107, %r218, %r1;
	add.s32 	%r108, %r219, %r268;
	setp.ge.s32 	%p62, %r107, %r120;
	setp.ge.s32 	%p63, %r108, %r121;
	or.pred  	%p64, %p62, %p63;
	@%p64 bra 	$L__BB2_71;
	mad.lo.s32 	%r220, %r107, %r121, %r108;
	mul.wide.u32 	%rd35, %r220, 4;
	add.s64 	%rd36, %rd2, %rd35;
	mov.b32 	%r221, 0;
	st.global.u32 	[%rd36], %r221;
$L__BB2_71:
	add.s32 	%r109, %r275, %r7;
	shr.u32 	%r222, %r278, 6;
	and.b32  	%r223, %r278, 63;
	add.s32 	%r110, %r222, %r1;
	add.s32 	%r111, %r223, %r268;
	setp.ge.s32 	%p65, %r110, %r120;
	setp.ge.s32 	%p66, %r111, %r121;
	or.pred  	%p67, %p65, %p66;
	@%p67 bra 	$L__BB2_73;
	mad.lo.s32 	%r224, %r110, %r121, %r111;
	mul.wide.u32 	%rd37, %r224, 4;
	add.s64 	%rd38, %rd2, %rd37;
	mov.b32 	%r225, 0;
	st.global.u32 	[%rd38], %r225;
$L__BB2_73:
	add.s32 	%r112, %r109, %r7;
	shr.u32 	%r226, %r277, 6;
	and.b32  	%r227, %r277, 63;
	add.s32 	%r113, %r226, %r1;
	add.s32 	%r114, %r227, %r268;
	setp.ge.s32 	%p68, %r113, %r120;
	setp.ge.s32 	%p69, %r114, %r121;
	or.pred  	%p70, %p68, %p69;
	@%p70 bra 	$L__BB2_75;
	mad.lo.s32 	%r228, %r113, %r121, %r114;
	mul.wide.u32 	%rd39, %r228, 4;
	add.s64 	%rd40, %rd2, %rd39;
	mov.b32 	%r229, 0;
	st.global.u32 	[%rd40], %r229;
$L__BB2_75:
	add.s32 	%r230, %r112, %r7;
	add.s32 	%r275, %r230, %r7;
	add.s32 	%r278, %r278, %r42;
	add.s32 	%r277, %r277, %r42;
	add.s32 	%r276, %r276, %r42;
	setp.lt.u32 	%p71, %r275, 2048;
	@%p71 bra 	$L__BB2_67;
$L__BB2_76:
	bar.sync 	0;
	add.s32 	%r268, %r268, 64;
	setp.lt.s32 	%p83, %r268, %r121;
	@%p83 bra 	$L__BB2_26;
$L__BB2_77:
	ret;

}


// ===== COMPILED SASS (sm_100) =====

	.target	sm_100

	.elftype	@"ET_EXEC"


//--------------------- .note.nv.tkinfo           --------------------------
	.section	.note.nv.tkinfo,"",@"SHT_NOTE"
	.sectionflags	@"SHF_NOTE_NV_TKINFO"
	.tkinfo
        /*0018*/ 	.word	0x00000002
        /*0030*/ 	.string	""
        /*0030*/ 	.string	"ptxas"
        /*0030*/ 	.string	"Cuda compilation tools, release 13.0, V13.0.88"
        /*0030*/ 	.string	"Build cuda_13.0.r13.0/compiler.36424714_0"
        /*0030*/ 	.string	"-arch sm_100 -m 64 "



//--------------------- .note.nv.cuinfo           --------------------------
	.section	.note.nv.cuinfo,"",@"SHT_NOTE"
	.sectionflags	@"SHF_NOTE_NV_CUINFO"
        /*0018*/ 	.short	0x0002
        /*001a*/ 	.short	0x0064
        /*001c*/ 	.short	0x0082
	.zero		2


//--------------------- .nv.info                  --------------------------
	.section	.nv.info,"",@"SHT_CUDA_INFO"
	.align	4


	//----- nvinfo : EIATTR_REGCOUNT
	.align		4
        /*0000*/ 	.byte	0x04, 0x2f
        /*0002*/ 	.short	(.L_1 - .L_0)
	.align		4
.L_0:
        /*0004*/ 	.word	index@(_ZN5hasty2v012elman_ladder18TiledB2bGemmKernelI6__halfEEviiiPKT_S6_S6_PS4_)
        /*0008*/ 	.word	0x00000020


	//----- nvinfo : EIATTR_FRAME_SIZE
	.align		4
.L_1:
        /*000c*/ 	.byte	0x04, 0x11
        /*000e*/ 	.short	(.L_3 - .L_2)
	.align		4
.L_2:
        /*0010*/ 	.word	index@($__internal_2_$__cuda_sm20_div_u16)
        /*0014*/ 	.word	0x00000000


	//----- nvinfo : EIATTR_FRAME_SIZE
	.align		4
.L_3:
        /*0018*/ 	.byte	0x04, 0x11
        /*001a*/ 	.short	(.L_5 - .L_4)
	.align		4
.L_4:
        /*001c*/ 	.word	index@(_ZN5hasty2v012elman_ladder18TiledB2bGemmKernelI6__halfEEviiiPKT_S6_S6_PS4_)
        /*0020*/ 	.word	0x00000000


	//----- nvinfo : EIATTR_REGCOUNT
	.align		4
.L_5:
        /*0024*/ 	.byte	0x04, 0x2f
        /*0026*/ 	.short	(.L_7 - .L_6)
	.align		4
.L_6:
        /*0028*/ 	.word	index@(_ZN5hasty2v012elman_ladder18TiledB2bGemmKernelI13__nv_bfloat16EEviiiPKT_S6_S6_PS4_)
        /*002c*/ 	.word	0x00000020


	//----- nvinfo : EIATTR_FRAME_SIZE
	.align		4
.L_7:
        /*0030*/ 	.byte	0x04, 0x11
        /*0032*/ 	.short	(.L_9 - .L_8)
	.align		4
.L_8:
        /*0034*/ 	.word	index@($__internal_1_$__cuda_sm20_div_u16)
        /*0038*/ 	.word	0x00000000


	//----- nvinfo : EIATTR_FRAME_SIZE
	.align		4
.L_9:
        /*003c*/ 	.byte	0x04, 0x11
        /*003e*/ 	.short	(.L_11 - .L_10)
	.align		4
.L_10:
        /*0040*/ 	.word	index@(_ZN5hasty2v012elman_ladder18TiledB2bGemmKernelI13__nv_bfloat16EEviiiPKT_S6_S6_PS4_)
        /*0044*/ 	.word	0x00000000


	//----- nvinfo : EIATTR_REGCOUNT
	.align		4
.L_11:
        /*0048*/ 	.byte	0x04, 0x2f
        /*004a*/ 	.short	(.L_13 - .L_12)
	.align		4
.L_12:
        /*004c*/ 	.word	index@(_ZN5hasty2v012elman_ladder18TiledB2bGemmKernelIfEEviiiPKT_S5_S5_PS3_)
        /*0050*/ 	.word	0x00000022


	//----- nvinfo : EIATTR_FRAME_SIZE
	.align		4
.L_13:
        /*0054*/ 	.byte	0x04, 0x11
        /*0056*/ 	.short	(.L_15 - .L_14)
	.align		4
.L_14:
        /*0058*/ 	.word	index@($__internal_0_$__cuda_sm20_div_u16)
        /*005c*/ 	.word	0x00000000


	//----- nvinfo : EIATTR_FRAME_SIZE
	.align		4
.L_15:
        /*0060*/ 	.byte	0x04, 0x11
        /*0062*/ 	.short	(.L_17 - .L_16)
	.align		4
.L_16:
        /*0064*/ 	.word	index@(_ZN5hasty2v012elman_ladder18TiledB2bGemmKernelIfEEviiiPKT_S5_S5_PS3_)
        /*0068*/ 	.word	0x00000000


	//----- nvinfo : EIATTR_MIN_STACK_SIZE
	.align		4
.L_17:
        /*006c*/ 	.byte	0x04, 0x12
        /*006e*/ 	.short	(.L_19 - .L_18)
	.align		4
.L_18:
        /*0070*/ 	.word	index@(_ZN5hasty2v012elman_ladder18TiledB2bGemmKernelIfEEviiiPKT_S5_S5_PS3_)
        /*0074*/ 	.word	0x00000000


	//----- nvinfo : EIATTR_MIN_STACK_SIZE
	.align		4
.L_19:
        /*0078*/ 	.byte	0x04, 0x12
        /*007a*/ 	.short	(.L_21 - .L_20)
	.align		4
.L_20:
        /*007c*/ 	.word	index@(_ZN5hasty2v012elman_ladder18TiledB2bGemmKernelI13__nv_bfloat16EEviiiPKT_S6_S6_PS4_)
        /*0080*/ 	.word	0x00000000


	//----- nvinfo : EIATTR_MIN_STACK_SIZE
	.align		4
.L_21:
        /*0084*/ 	.byte	0x04, 0x12
        /*0086*/ 	.short	(.L_23 - .L_22)
	.align		4
.L_22:
        /*0088*/ 	.word	index@(_ZN5hasty2v012elman_ladder18TiledB2bGemmKernelI6__halfEEviiiPKT_S6_S6_PS4_)
        /*008c*/ 	.word	0x00000000
.L_23:


//--------------------- .nv.compat                --------------------------
	.section	.nv.compat,"",@"SHT_CUDA_COMPAT_INFO"
	.align	4
        /*0000*/ 	.byte	0x02, 0x09, 0x00, 0x00, 0x02, 0x02, 0x01, 0x00, 0x02, 0x05, 0x05, 0x00, 0x03, 0x07, 0x01, 0x01
        /*0010*/ 	.byte	0x02, 0x03, 0x00, 0x00, 0x02, 0x06, 0x01, 0x00, 0x04, 0x0b, 0x08, 0x00, 0x01, 0x00, 0x00, 0x00
        /*0020*/ 	.byte	0x00, 0x00, 0x00, 0x00


//--------------------- .nv.info._ZN5hasty2v012elman_ladder18TiledB2bGemmKernelIfEEviiiPKT_S5_S5_PS3_ --------------------------
	.section	.nv.info._ZN5hasty2v012elman_ladder18TiledB2bGemmKernelIfEEviiiPKT_S5_S5_PS3_,"",@"SHT_CUDA_INFO"
	.sectionflags	@""
	.align	4


	//----- nvinfo : EIATTR_CUDA_API_VERSION
	.align		4
        /*0000*/ 	.byte	0x04, 0x37
        /*0002*/ 	.short	(.L_25 - .L_24)
.L_24:
        /*0004*/ 	.word	0x00000082


	//----- nvinfo : EIATTR_KPARAM_INFO
	.align		4
.L_25:
        /*0008*/ 	.byte	0x04, 0x17
        /*000a*/ 	.short	(.L_27 - .L_26)
.L_26:
        /*000c*/ 	.word	0x00000000
        /*0010*/ 	.short	0x0006
        /*0012*/ 	.short	0x0028
        /*0014*/ 	.byte	0x00, 0xf5, 0x21, 0x00


	//----- nvinfo : EIATTR_KPARAM_INFO
	.align		4
.L_27:
        /*0018*/ 	.byte	0x04, 0x17
        /*001a*/ 	.short	(.L_29 - .L_28)
.L_28:
        /*001c*/ 	.word	0x00000000
        /*0020*/ 	.short	0x0005
        /*0022*/ 	.short	0x0020
        /*0024*/ 	.byte	0x00, 0xf5, 0x21, 0x00


	//----- nvinfo : EIATTR_KPARAM_INFO
	.align		4
.L_29:
        /*0028*/ 	.byte	0x04, 0x17
        /*002a*/ 	.short	(.L_31 - .L_30)
.L_30:
        /*002c*/ 	.word	0x00000000
        /*0030*/ 	.short	0x0004
        /*0032*/ 	.short	0x0018
        /*0034*/ 	.byte	0x00, 0xf5, 0x21, 0x00


	//----- nvinfo : EIATTR_KPARAM_INFO
	.align		4
.L_31:
        /*0038*/ 	.byte	0x04, 0x17
        /*003a*/ 	.short	(.L_33 - .L_32)
.L_32:
        /*003c*/ 	.word	0x00000000
        /*0040*/ 	.short	0x0003
        /*0042*/ 	.short	0x0010
        /*0044*/ 	.byte	0x00, 0xf5, 0x21, 0x00


	//----- nvinfo : EIATTR_KPARAM_INFO
	.align		4
.L_33:
        /*0048*/ 	.byte	0x04, 0x17
        /*004a*/ 	.short	(.L_35 - .L_34)
.L_34:
        /*004c*/ 	.word	0x00000000
        /*0050*/ 	.short	0x0002
        /*0052*/ 	.short	0x0008
        /*0054*/ 	.byte	0x00, 0xf0, 0x11, 0x00


	//----- nvinfo : EIATTR_KPARAM_INFO
	.align		4
.L_35:
        /*0058*/ 	.byte	0x04, 0x17
        /*005a*/ 	.short	(.L_37 - .L_36)
.L_36:
        /*005c*/ 	.word	0x00000000
        /*0060*/ 	.short	0x0001
        /*0062*/ 	.short	0x0004
        /*0064*/ 	.byte	0x00, 0xf0, 0x11, 0x00


	//----- nvinfo : EIATTR_KPARAM_INFO
	.align		4
.L_37:
        /*0068*/ 	.byte	0x04, 0x17
        /*006a*/ 	.short	(.L_39 - .L_38)
.L_38:
        /*006c*/ 	.word	0x00000000
        /*0070*/ 	.short	0x0000
        /*0072*/ 	.short	0x0000
        /*0074*/ 	.byte	0x00, 0xf0, 0x11, 0x00


	//----- nvinfo : EIATTR_SPARSE_MMA_MASK
	.align		4
.L_39:
        /*0078*/ 	.byte	0x03, 0x50
        /*007a*/ 	.short	0x0000


	//----- nvinfo : EIATTR_MAXREG_COUNT
	.align		4
        /*007c*/ 	.byte	0x03, 0x1b
        /*007e*/ 	.short	0x00ff


	//----- nvinfo : EIATTR_NUM_BARRIERS
	.align		4
        /*0080*/ 	.byte	0x02, 0x4c
        /*0082*/ 	.byte	0x01
	.zero		1


	//----- nvinfo : EIATTR_MERCURY_ISA_VERSION
	.align		4
        /*0084*/ 	.byte	0x03, 0x5f
        /*0086*/ 	.short	0x0101


	//----- nvinfo : EIATTR_VRC_CTA_INIT_COUNT
	.align		4
        /*0088*/ 	.byte	0x02, 0x4a
	.zero		1
	.zero		1


	//----- nvinfo : EIATTR_EXIT_INSTR_OFFSETS
	.align		4
        /*008c*/ 	.byte	0x04, 0x1c
        /*008e*/ 	.short	(.L_41 - .L_40)


	//   ....[0]....
.L_40:
        /*0090*/ 	.word	0x00000050


	//   ....[1]....
        /*0094*/ 	.word	0x00000370


	//   ....[2]....
        /*0098*/ 	.word	0x000026f0


	//----- nvinfo : EIATTR_CRS_STACK_SIZE
	.align		4
.L_41:
        /*009c*/ 	.byte	0x04, 0x1e
        /*009e*/ 	.short	(.L_43 - .L_42)
.L_42:
        /*00a0*/ 	.word	0x00000000


	//----- nvinfo : EIATTR_CBANK_PARAM_SIZE
	.align		4
.L_43:
        /*00a4*/ 	.byte	0x03, 0x19
        /*00a6*/ 	.short	0x0030


	//----- nvinfo : EIATTR_PARAM_CBANK
	.align		4
        /*00a8*/ 	.byte	0x04, 0x0a
        /*00aa*/ 	.short	(.L_45 - .L_44)
	.align		4
.L_44:
        /*00ac*/ 	.word	index@(.nv.constant0._ZN5hasty2v012elman_ladder18TiledB2bGemmKernelIfEEviiiPKT_S5_S5_PS3_)
        /*00b0*/ 	.short	0x0380
        /*00b2*/ 	.short	0x0030


	//----- nvinfo : EIATTR_SW_WAR
	.align		4
.L_45:
        /*00b4*/ 	.byte	0x04, 0x36
        /*00b6*/ 	.short	(.L_47 - .L_46)
.L_46:
        /*00b8*/ 	.word	0x00000008
.L_47:


//--------------------- .nv.info._ZN5hasty2v012elman_ladder18TiledB2bGemmKernelI13__nv_bfloat16EEviiiPKT_S6_S6_PS4_ --------------------------
	.section	.nv.info._ZN5hasty2v012elman_ladder18TiledB2bGemmKernelI13__nv_bfloat16EEviiiPKT_S6_S6_PS4_,"",@"SHT_CUDA_INFO"
	.sectionflags	@""
	.align	4


	//----- nvinfo : EIATTR_CUDA_API_VERSION
	.align		4
        /*0000*/ 	.byte	0x04, 0x37
        /*0002*/ 	.short	(.L_49 - .L_48)
.L_48:
        /*0004*/ 	.word	0x00000082


	//----- nvinfo : EIATTR_KPARAM_INFO
	.align		4
.L_49:
        /*0008*/ 	.byte	0x04, 0x17
        /*000a*/ 	.short	(.L_51 - .L_50)
.L_50:
        /*000c*/ 	.word	0x00000000
        /*0010*/ 	.short	0x0006
        /*0012*/ 	.short	0x0028
        /*0014*/ 	.byte	0x00, 0xf5, 0x21, 0x00


	//----- nvinfo : EIATTR_KPARAM_INFO
	.align		4
.L_51:
        /*0018*/ 	.byte	0x04, 0x17
        /*001a*/ 	.short	(.L_53 - .L_52)
.L_52:
        /*001c*/ 	.word	0x00000000
        /*0020*/ 	.short	0x0005
        /*0022*/ 	.short	0x0020
        /*0024*/ 	.byte	0x00, 0xf5, 0x21, 0x00


	//----- nvinfo : EIATTR_KPARAM_INFO
	.align		4
.L_53:
        /*0028*/ 	.byte	0x04, 0x17
        /*002a*/ 	.short	(.L_55 - .L_54)
.L_54:
        /*002c*/ 	.word	0x00000000
        /*0030*/ 	.short	0x0004
        /*0032*/ 	.short	0x0018
        /*0034*/ 	.byte	0x00, 0xf5, 0x21, 0x00


	//----- nvinfo : EIATTR_KPARAM_INFO
	.align		4
.L_55:
        /*0038*/ 	.byte	0x04, 0x17
        /*003a*/ 	.short	(.L_57 - .L_56)
.L_56:
        /*003c*/ 	.word	0x00000000
        /*0040*/ 	.short	0x0003
        /*0042*/ 	.short	0x0010
        /*0044*/ 	.byte	0x00, 0xf5, 0x21, 0x00


	//----- nvinfo : EIATTR_KPARAM_INFO
	.align		4
.L_57:
        /*0048*/ 	.byte	0x04, 0x17
        /*004a*/ 	.short	(.L_59 - .L_58)
.L_58:
        /*004c*/ 	.word	0x00000000
        /*0050*/ 	.short	0x0002
        /*0052*/ 	.short	0x0008
        /*0054*/ 	.byte	0x00, 0xf0, 0x11, 0x00


	//----- nvinfo : EIATTR_KPARAM_INFO
	.align		4
.L_59:
        /*0058*/ 	.byte	0x04, 0x17
        /*005a*/ 	.short	(.L_61 - .L_60)
.L_60:
        /*005c*/ 	.word	0x00000000
        /*0060*/ 	.short	0x0001
        /*0062*/ 	.short	0x0004
        /*0064*/ 	.byte	0x00, 0xf0, 0x11, 0x00


	//----- nvinfo : EIATTR_KPARAM_INFO
	.align		4
.L_61:
        /*0068*/ 	.byte	0x04, 0x17
        /*006a*/ 	.short	(.L_63 - .L_62)
.L_62:
        /*006c*/ 	.word	0x00000000
        /*0070*/ 	.short	0x0000
        /*0072*/ 	.short	0x0000
        /*0074*/ 	.byte	0x00, 0xf0, 0x11, 0x00


	//----- nvinfo : EIATTR_SPARSE_MMA_MASK
	.align		4
.L_63:
        /*0078*/ 	.byte	0x03, 0x50
        /*007a*/ 	.short	0x0000


	//----- nvinfo : EIATTR_MAXREG_COUNT
	.align		4
        /*007c*/ 	.byte	0x03, 0x1b
        /*007e*/ 	.short	0x00ff


	//----- nvinfo : EIATTR_NUM_BARRIERS
	.align		4
        /*0080*/ 	.byte	0x02, 0x4c
        /*0082*/ 	.byte	0x01
	.zero		1


	//----- nvinfo : EIATTR_MERCURY_ISA_VERSION
	.align		4
        /*0084*/ 	.byte	0x03, 0x5f
        /*0086*/ 	.short	0x0101


	//----- nvinfo : EIATTR_VRC_CTA_INIT_COUNT
	.align		4
        /*0088*/ 	.byte	0x02, 0x4a
	.zero		1
	.zero		1


	//----- nvinfo : EIATTR_EXIT_INSTR_OFFSETS
	.align		4
        /*008c*/ 	.byte	0x04, 0x1c
        /*008e*/ 	.short	(.L_65 - .L_64)


	//   ....[0]....
.L_64:
        /*0090*/ 	.word	0x00000050


	//   ....[1]....
        /*0094*/ 	.word	0x00000370


	//   ....[2]....
        /*0098*/ 	.word	0x00002e80


	//----- nvinfo : EIATTR_CRS_STACK_SIZE
	.align		4
.L_65:
        /*009c*/ 	.byte	0x04, 0x1e
        /*009e*/ 	.short	(.L_67 - .L_66)
.L_66:
        /*00a0*/ 	.word	0x00000000


	//----- nvinfo : EIATTR_CBANK_PARAM_SIZE
	.align		4
.L_67:
        /*00a4*/ 	.byte	0x03, 0x19
        /*00a6*/ 	.short	0x0030


	//----- nvinfo : EIATTR_PARAM_CBANK
	.align		4
        /*00a8*/ 	.byte	0x04, 0x0a
        /*00aa*/ 	.short	(.L_69 - .L_68)
	.align		4
.L_68:
        /*00ac*/ 	.word	index@(.nv.constant0._ZN5hasty2v012elman_ladder18TiledB2bGemmKernelI13__nv_bfloat16EEviiiPKT_S6_S6_PS4_)
        /*00b0*/ 	.short	0x0380
        /*00b2*/ 	.short	0x0030


	//----- nvinfo : EIATTR_SW_WAR
	.align		4
.L_69:
        /*00b4*/ 	.byte	0x04, 0x36
        /*00b6*/ 	.short	(.L_71 - .L_70)
.L_70:
        /*00b8*/ 	.word	0x00000008
.L_71:


//--------------------- .nv.info._ZN5hasty2v012elman_ladder18TiledB2bGemmKernelI6__halfEEviiiPKT_S6_S6_PS4_ --------------------------
	.section	.nv.info._ZN5hasty2v012elman_ladder18TiledB2bGemmKernelI6__halfEEviiiPKT_S6_S6_PS4_,"",@"SHT_CUDA_INFO"
	.sectionflags	@""
	.align	4


	//----- nvinfo : EIATTR_CUDA_API_VERSION
	.align		4
        /*0000*/ 	.byte	0x04, 0x37
        /*0002*/ 	.short	(.L_73 - .L_72)
.L_72:
        /*0004*/ 	.word	0x00000082


	//----- nvinfo : EIATTR_KPARAM_INFO
	.align		4
.L_73:
        /*0008*/ 	.byte	0x04, 0x17
        /*000a*/ 	.short	(.L_75 - .L_74)
.L_74:
        /*000c*/ 	.word	0x00000000
        /*0010*/ 	.short	0x0006
        /*0012*/ 	.short	0x0028
        /*0014*/ 	.byte	0x00, 0xf5, 0x21, 0x00


	//----- nvinfo : EIATTR_KPARAM_INFO
	.align		4
.L_75:
        /*0018*/ 	.byte	0x04, 0x17
        /*001a*/ 	.short	(.L_77 - .L_76)
.L_76:
        /*001c*/ 	.word	0x00000000
        /*0020*/ 	.short	0x0005
        /*0022*/ 	.short	0x0020
        /*0024*/ 	.byte	0x00, 0xf5, 0x21, 0x00


	//----- nvinfo : EIATTR_KPARAM_INFO
	.align		4
.L_77:
        /*0028*/ 	.byte	0x04, 0x17
        /*002a*/ 	.short	(.L_79 - .L_78)
.L_78:
        /*002c*/ 	.word	0x00000000
        /*0030*/ 	.short	0x0004
        /*0032*/ 	.short	0x0018
        /*0034*/ 	.byte	0x00, 0xf5, 0x21, 0x00


	//----- nvinfo : EIATTR_KPARAM_INFO
	.align		4
.L_79:
        /*0038*/ 	.byte	0x04, 0x17
        /*003a*/ 	.short	(.L_81 - .L_80)
.L_80:
        /*003c*/ 	.word	0x00000000
        /*0040*/ 	.short	0x0003
        /*0042*/ 	.short	0x0010
        /*0044*/ 	.byte	0x00, 0xf5, 0x21, 0x00


	//----- nvinfo : EIATTR_KPARAM_INFO
	.align		4
.L_81:
        /*0048*/ 	.byte	0x04, 0x17
        /*004a*/ 	.short	(.L_83 - .L_82)
.L_82:
        /*004c*/ 	.word	0x00000000
        /*0050*/ 	.short	0x0002
        /*0052*/ 	.short	0x0008
        /*0054*/ 	.byte	0x00, 0xf0, 0x11, 0x00


	//----- nvinfo : EIATTR_KPARAM_INFO
	.align		4
.L_83:
        /*0058*/ 	.byte	0x04, 0x17
        /*005a*/ 	.short	(.L_85 - .L_84)
.L_84:
        /*005c*/ 	.word	0x00000000
        /*0060*/ 	.short	0x0001
        /*0062*/ 	.short	0x0004
        /*0064*/ 	.byte	0x00, 0xf0, 0x11, 0x00


	//----- nvinfo : EIATTR_KPARAM_INFO
	.align		4
.L_85:
        /*0068*/ 	.byte	0x04, 0x17
        /*006a*/ 	.short	(.L_87 - .L_86)
.L_86:
        /*006c*/ 	.word	0x00000000
        /*0070*/ 	.short	0x0000
        /*0072*/ 	.short	0x0000
        /*0074*/ 	.byte	0x00, 0xf0, 0x11, 0x00


	//----- nvinfo : EIATTR_SPARSE_MMA_MASK
	.align		4
.L_87:
        /*0078*/ 	.byte	0x03, 0x50
        /*007a*/ 	.short	0x0000


	//----- nvinfo : EIATTR_MAXREG_COUNT
	.align		4
        /*007c*/ 	.byte	0x03, 0x1b
        /*007e*/ 	.short	0x00ff


	//----- nvinfo : EIATTR_NUM_BARRIERS
	.align		4
        /*0080*/ 	.byte	0x02, 0x4c
        /*0082*/ 	.byte	0x01
	.zero		1


	//----- nvinfo : EIATTR_MERCURY_ISA_VERSION
	.align		4
        /*0084*/ 	.byte	0x03, 0x5f
        /*0086*/ 	.short	0x0101


	//----- nvinfo : EIATTR_VRC_CTA_INIT_COUNT
	.align		4
        /*0088*/ 	.byte	0x02, 0x4a
	.zero		1
	.zero		1


	//----- nvinfo : EIATTR_EXIT_INSTR_OFFSETS
	.align		4
        /*008c*/ 	.byte	0x04, 0x1c
        /*008e*/ 	.short	(.L_89 - .L_88)


	//   ....[0]....
.L_88:
        /*0090*/ 	.word	0x00000050


	//   ....[1]....
        /*0094*/ 	.word	0x00000370


	//   ....[2]....
        /*0098*/ 	.word	0x00002c00


	//----- nvinfo : EIATTR_CRS_STACK_SIZE
	.align		4
.L_89:
        /*009c*/ 	.byte	0x04, 0x1e
        /*009e*/ 	.short	(.L_91 - .L_90)
.L_90:
        /*00a0*/ 	.word	0x00000000


	//----- nvinfo : EIATTR_CBANK_PARAM_SIZE
	.align		4
.L_91:
        /*00a4*/ 	.byte	0x03, 0x19
        /*00a6*/ 	.short	0x0030


	//----- nvinfo : EIATTR_PARAM_CBANK
	.align		4
        /*00a8*/ 	.byte	0x04, 0x0a
        /*00aa*/ 	.short	(.L_93 - .L_92)
	.align		4
.L_92:
        /*00ac*/ 	.word	index@(.nv.constant0._ZN5hasty2v012elman_ladder18TiledB2bGemmKernelI6__halfEEviiiPKT_S6_S6_PS4_)
        /*00b0*/ 	.short	0x0380
        /*00b2*/ 	.short	0x0030


	//----- nvinfo : EIATTR_SW_WAR
	.align		4
.L_93:
        /*00b4*/ 	.byte	0x04, 0x36
        /*00b6*/ 	.short	(.L_95 - .L_94)
.L_94:
        /*00b8*/ 	.word	0x00000008
.L_95:


//--------------------- .nv.callgraph             --------------------------
	.section	.nv.callgraph,"",@"SHT_CUDA_CALLGRAPH"
	.align	4
	.sectionentsize	8
	.align		4
        /*0000*/ 	.word	0x00000000
	.align		4
        /*0004*/ 	.word	0xffffffff
	.align		4
        /*0008*/ 	.word	0x00000000
	.align		4
        /*000c*/ 	.word	0xfffffffe
	.align		4
        /*0010*/ 	.word	0x00000000
	.align		4
        /*0014*/ 	.word	0xfffffffd
	.align		4
        /*0018*/ 	.word	0x00000000
	.align		4
        /*001c*/ 	.word	0xfffffffc


//--------------------- .text._ZN5hasty2v012elman_ladder18TiledB2bGemmKernelIfEEviiiPKT_S5_S5_PS3_ --------------------------
	.section	.text._ZN5hasty2v012elman_ladder18TiledB2bGemmKernelIfEEviiiPKT_S5_S5_PS3_,"ax",@progbits
	.align	128
        .global         _ZN5hasty2v012elman_ladder18TiledB2bGemmKernelIfEEviiiPKT_S5_S5_PS3_
        .type           _ZN5hasty2v012elman_ladder18TiledB2bGemmKernelIfEEviiiPKT_S5_S5_PS3_,@function
        .size           _ZN5hasty2v012elman_ladder18TiledB2bGemmKernelIfEEviiiPKT_S5_S5_PS3_,(.L_x_123 - _ZN5hasty2v012elman_ladder18TiledB2bGemmKernelIfEEviiiPKT_S5_S5_PS3_)
        .other          _ZN5hasty2v012elman_ladder18TiledB2bGemmKernelIfEEviiiPKT_S5_S5_PS3_,@"STO_CUDA_ENTRY STV_DEFAULT"
_ZN5hasty2v012elman_ladder18TiledB2bGemmKernelIfEEviiiPKT_S5_S5_PS3_:
.text._ZN5hasty2v012elman_ladder18TiledB2bGemmKernelIfEEviiiPKT_S5_S5_PS3_:
[----:B------:R-:W-:Y:S08]  /*0000*/  LDC R1, c[0x0][0x37c] ;  /* 0x0000df00ff017b82 */ /* 0x000ff00000000800 */
[----:B------:R-:W0:Y:S08]  /*0010*/  S2UR UR5, SR_CTAID.X ;  /* 0x00000000000579c3 */ /* 0x000e300000002500 */
[----:B------:R-:W1:Y:S01]  /*0020*/  LDC R0, c[0x0][0x380] ;  /* 0x0000e000ff007b82 */ /* 0x000e620000000800 */
[----:B0-----:R-:W-:-:S06]  /*0030*/  USHF.L.U32 UR5, UR5, 0x5, URZ ;  /* 0x0000000505057899 */ /* 0x001fcc00080006ff */
[----:B-1----:R-:W-:-:S13]  /*0040*/  ISETP.LE.AND P0, PT, R0, UR5, PT ;  /* 0x0000000500007c0c */ /* 0x002fda000bf03270 */
[----:B------:R-:W-:Y:S05]  /*0050*/  @P0 EXIT ;  /* 0x000000000000094d */ /* 0x000fea0003800000 */
[----:B------:R-:W0:Y:S01]  /*0060*/  S2R R23, SR_TID.X ;  /* 0x0000000000177919 */ /* 0x000e220000002100 */
[----:B------:R-:W1:Y:S01]  /*0070*/  LDC R8, c[0x0][0x388] ;  /* 0x0000e200ff087b82 */ /* 0x000e620000000800 */
[----:B------:R-:W-:Y:S07]  /*0080*/  BSSY.RECONVERGENT B0, `(.L_x_0) ;  /* 0x000002d000007945 */ /* 0x000fee0003800200 */
[----:B------:R-:W2:Y:S01]  /*0090*/  LDC R0, c[0x0][0x384] ;  /* 0x0000e100ff007b82 */ /* 0x000ea20000000800 */
[----:B-1----:R-:W-:-:S05]  /*00a0*/  IMAD.SHL.U32 R30, R8, 0x20, RZ ;  /* 0x00000020081e7824 */ /* 0x002fca00078e00ff */
[----:B0-----:R-:W-:Y:S02]  /*00b0*/  ISETP.GE.AND P1, PT, R23, R30, PT ;  /* 0x0000001e1700720c */ /* 0x001fe40003f26270 */
[----:B--2---:R-:W-:-:S11]  /*00c0*/  ISETP.GE.AND P0, PT, R0, 0x1, PT ;  /* 0x000000010000780c */ /* 0x004fd60003f06270 */
[----:B------:R-:W-:Y:S05]  /*00d0*/  @P1 BRA `(.L_x_1) ;  /* 0x00000000009c1947 */ /* 0x000fea0003800000 */
[-C--:B------:R-:W-:Y:S01]  /*00e0*/  IABS R0, R8.reuse ;  /* 0x0000000800007213 */ /* 0x080fe20000000000 */
[----:B------:R-:W0:Y:S01]  /*00f0*/  S2R R9, SR_CgaCtaId ;  /* 0x0000000000097919 */ /* 0x000e220000008800 */
[----:B------:R-:W1:Y:S01]  /*0100*/  LDC R2, c[0x0][0x388] ;  /* 0x0000e200ff027b82 */ /* 0x000e620000000800 */
[----:B------:R-:W-:Y:S01]  /*0110*/  MOV R4, 0x400 ;  /* 0x0000040000047802 */ /* 0x000fe20000000f00 */
[----:B------:R-:W2:Y:S01]  /*0120*/  I2F.RP R7, R0 ;  /* 0x0000000000077306 */ /* 0x000ea20000209400 */
[----:B------:R-:W-:Y:S02]  /*0130*/  ISETP.NE.AND P1, PT, R8, RZ, PT ;  /* 0x000000ff0800720c */ /* 0x000fe40003f25270 */
[----:B------:R-:W-:-:S03]  /*0140*/  LOP3.LUT R8, RZ, R8, RZ, 0x33, !PT ;  /* 0x00000008ff087212 */ /* 0x000fc600078e33ff */
[----:B------:R-:W3:Y:S02]  /*0150*/  LDC R3, c[0x0][0x360] ;  /* 0x0000d800ff037b82 */ /* 0x000ee40000000800 */
[----:B--2---:R-:W2:Y:S01]  /*0160*/  MUFU.RCP R7, R7 ;  /* 0x0000000700077308 */ /* 0x004ea20000001000 */
[----:B-1----:R-:W-:Y:S02]  /*0170*/  IABS R12, R2 ;  /* 0x00000002000c7213 */ /* 0x002fe40000000000 */
[----:B0-----:R-:W-:Y:S01]  /*0180*/  LEA R6, R9, R4, 0x18 ;  /* 0x0000000409067211 */ /* 0x001fe200078ec0ff */
[----:B------:R-:W-:Y:S02]  /*0190*/  IMAD.MOV.U32 R4, RZ, RZ, RZ ;  /* 0x000000ffff047224 */ /* 0x000fe400078e00ff */
[----:B--2---:R-:W-:-:S06]  /*01a0*/  VIADD R5, R7, 0xffffffe ;  /* 0x0ffffffe07057836 */ /* 0x004fcc0000000000 */
[----:B------:R-:W0:Y:S02]  /*01b0*/  F2I.FTZ.U32.TRUNC.NTZ R5, R5 ;  /* 0x0000000500057305 */ /* 0x000e24000021f000 */
[----:B0-----:R-:W-:-:S05]  /*01c0*/  IADD3 R11, PT, PT, RZ, -R5, RZ ;  /* 0x80000005ff0b7210 */ /* 0x001fca0007ffe0ff */
[----:B------:R-:W-:-:S04]  /*01d0*/  IMAD R9, R11, R0, RZ ;  /* 0x000000000b097224 */ /* 0x000fc800078e02ff */
[----:B------:R-:W-:-:S04]  /*01e0*/  IMAD.HI.U32 R4, R5, R9, R4 ;  /* 0x0000000905047227 */ /* 0x000fc800078e0004 */
[----:B---3--:R-:W-:-:S07]  /*01f0*/  IMAD.MOV.U32 R5, RZ, RZ, R23 ;  /* 0x000000ffff057224 */ /* 0x008fce00078e0017 */
.L_x_2:
[----:B------:R-:W-:-:S05]  /*0200*/  IABS R9, R5 ;  /* 0x0000000500097213 */ /* 0x000fca0000000000 */
[----:B------:R-:W-:-:S05]  /*0210*/  IMAD.HI.U32 R7, R4, R9, RZ ;  /* 0x0000000904077227 */ /* 0x000fca00078e00ff */
[----:B------:R-:W-:-:S05]  /*0220*/  IADD3 R10, PT, PT, -R7, RZ, RZ ;  /* 0x000000ff070a7210 */ /* 0x000fca0007ffe1ff */
[----:B------:R-:W-:-:S05]  /*0230*/  IMAD R9, R12, R10, R9 ;  /* 0x0000000a0c097224 */ /* 0x000fca00078e0209 */
[----:B------:R-:W-:-:S13]  /*0240*/  ISETP.GT.U32.AND P3, PT, R0, R9, PT ;  /* 0x000000090000720c */ /* 0x000fda0003f64070 */
[----:B------:R-:W-:Y:S02]  /*0250*/  @!P3 IMAD.IADD R9, R9, 0x1, -R12 ;  /* 0x000000010909b824 */ /* 0x000fe400078e0a0c */
[----:B------:R-:W-:-:S03]  /*0260*/  @!P3 VIADD R7, R7, 0x1 ;  /* 0x000000010707b836 */ /* 0x000fc60000000000 */
[----:B------:R-:W-:Y:S02]  /*0270*/  ISETP.GE.U32.AND P2, PT, R9, R0, PT ;  /* 0x000000000900720c */ /* 0x000fe40003f46070 */
[----:B------:R-:W-:-:S04]  /*0280*/  LOP3.LUT R9, R5, R2, RZ, 0x3c, !PT ;  /* 0x0000000205097212 */ /* 0x000fc800078e3cff */
[----:B------:R-:W-:-:S07]  /*0290*/  ISETP.GE.AND P4, PT, R9, RZ, PT ;  /* 0x000000ff0900720c */ /* 0x000fce0003f86270 */
[----:B------:R-:W-:-:S06]  /*02a0*/  @P2 IADD3 R7, PT, PT, R7, 0x1, RZ ;  /* 0x0000000107072810 */ /* 0x000fcc0007ffe0ff */
[----:B------:R-:W-:-:S05]  /*02b0*/  @!P4 IMAD.MOV R7, RZ, RZ, -R7 ;  /* 0x000000ffff07c224 */ /* 0x000fca00078e0a07 */
[----:B------:R-:W-:-:S05]  /*02c0*/  SEL R7, R8, R7, !P1 ;  /* 0x0000000708077207 */ /* 0x000fca0004800000 */
[----:B------:R-:W-:Y:S02]  /*02d0*/  IMAD.MOV R9, RZ, RZ, -R7 ;  /* 0x000000ffff097224 */ /* 0x000fe400078e0a07 */
[----:B------:R-:W-:Y:S02]  /*02e0*/  IMAD R10, R7, 0x410, R6 ;  /* 0x00000410070a7824 */ /* 0x000fe400078e0206 */
[--C-:B------:R-:W-:Y:S02]  /*02f0*/  IMAD R7, R2, R9, R5.reuse ;  /* 0x0000000902077224 */ /* 0x100fe400078e0205 */
[----:B------:R-:W-:-:S03]  /*0300*/  IMAD.IADD R5, R3, 0x1, R5 ;  /* 0x0000000103057824 */ /* 0x000fc600078e0205 */
[----:B------:R-:W-:Y:S02]  /*0310*/  LEA R7, R7, R10, 0x2 ;  /* 0x0000000a07077211 */ /* 0x000fe400078e10ff */
[----:B------:R-:W-:-:S03]  /*0320*/  ISETP.GE.AND P2, PT, R5, R30, PT ;  /* 0x0000001e0500720c */ /* 0x000fc60003f46270 */
[----:B------:R0:W-:Y:S10]  /*0330*/  STS [R7], RZ ;  /* 0x000000ff07007388 */ /* 0x0001f40000000800 */
[----:B0-----:R-:W-:Y:S05]  /*0340*/  @!P2 BRA `(.L_x_2) ;  /* 0xfffffffc00aca947 */ /* 0x001fea000383ffff */
.L_x_1:
[----:B------:R-:W-:Y:S05]  /*0350*/  BSYNC.RECONVERGENT B0 ;  /* 0x0000000000007941 */ /* 0x000fea0003800200 */
.L_x_0:
[----:B------:R-:W-:Y:S06]  /*0360*/  BAR.SYNC.DEFER_BLOCKING 0x0 ;  /* 0x0000000000007b1d */ /* 0x000fec0000010000 */
[----:B------:R-:W-:Y:S05]  /*0370*/  @!P0 EXIT ;  /* 0x000000000000894d */ /* 0x000fea0003800000 */
[----:B------:R-:W0:Y:S01]  /*0380*/  LDC R22, c[0x0][0x360] ;  /* 0x0000d800ff167b82 */ /* 0x000e220000000800 */
[----:B------:R-:W-:Y:S01]  /*0390*/  UMOV UR4, 0x400 ;  /* 0x0000040000047882 */ /* 0x000fe20000000000 */
[----:B------:R-:W1:Y:S06]  /*03a0*/  LDCU.64 UR10, c[0x0][0x358] ;  /* 0x00006b00ff0a77ac */ /* 0x000e6c0008000a00 */
[----:B------:R-:W2:Y:S01]  /*03b0*/  S2UR UR6, SR_CgaCtaId ;  /* 0x00000000000679c3 */ /* 0x000ea20000008800 */
[----:B0-----:R-:W0:Y:S01]  /*03c0*/  I2F.U32.RP R4, R22 ;  /* 0x0000001600047306 */ /* 0x001e220000209000 */
[----:B------:R-:W-:Y:S01]  /*03d0*/  IMAD.IADD R29, R23, 0x1, R22 ;  /* 0x00000001171d7824 */ /* 0x000fe200078e0216 */
[----:B------:R-:W-:-:S03]  /*03e0*/  ISETP.NE.U32.AND P2, PT, R22, RZ, PT ;  /* 0x000000ff1600720c */ /* 0x000fc60003f45070 */
[C---:B------:R-:W-:Y:S01]  /*03f0*/  IMAD.IADD R26, R29.reuse, 0x1, R22 ;  /* 0x000000011d1a7824 */ /* 0x040fe200078e0216 */
[C---:B------:R-:W-:Y:S02]  /*0400*/  ISETP.GE.U32.AND P0, PT, R29.reuse, 0x400, PT ;  /* 0x000004001d00780c */ /* 0x040fe40003f06070 */
[C---:B------:R-:W-:Y:S01]  /*0410*/  VIMNMX.U32 R0, PT, PT, R29.reuse, 0x400, !PT ;  /* 0x000004001d007848 */ /* 0x040fe20007fe0000 */
[----:B--2---:R-:W-:Y:S01]  /*0420*/  ULEA UR4, UR6, UR4, 0x18 ;  /* 0x0000000406047291 */ /* 0x004fe2000f8ec0ff */
[----:B------:R-:W-:Y:S02]  /*0430*/  SEL R28, RZ, 0x1, P0 ;  /* 0x00000001ff1c7807 */ /* 0x000fe40000000000 */
[----:B------:R-:W-:Y:S02]  /*0440*/  LOP3.LUT R25, R26, 0x1f, RZ, 0xc0, !PT ;  /* 0x0000001f1a197812 */ /* 0x000fe400078ec0ff */
[----:B------:R-:W-:Y:S01]  /*0450*/  LOP3.LUT R27, R29, 0x1f, RZ, 0xc0, !PT ;  /* 0x0000001f1d1b7812 */ /* 0x000fe200078ec0ff */
[----:B0-----:R-:W0:Y:S02]  /*0460*/  MUFU.RCP R4, R4 ;  /* 0x0000000400047308 */ /* 0x001e240000001000 */
[----:B0-----:R-:W-:-:S06]  /*0470*/  VIADD R2, R4, 0xffffffe ;  /* 0x0ffffffe04027836 */ /* 0x001fcc0000000000 */
[----:B------:R0:W2:Y:S02]  /*0480*/  F2I.FTZ.U32.TRUNC.NTZ R3, R2 ;  /* 0x0000000200037305 */ /* 0x0000a4000021f000 */
[----:B0-----:R-:W-:Y:S01]  /*0490*/  IMAD.MOV.U32 R2, RZ, RZ, RZ ;  /* 0x000000ffff027224 */ /* 0x001fe200078e00ff */
[----:B--2---:R-:W-:-:S05]  /*04a0*/  IADD3 R5, PT, PT, RZ, -R3, RZ ;  /* 0x80000003ff057210 */ /* 0x004fca0007ffe0ff */
[----:B------:R-:W-:-:S04]  /*04b0*/  IMAD R5, R5, R22, RZ ;  /* 0x0000001605057224 */ /* 0x000fc800078e02ff */
[----:B------:R-:W-:Y:S01]  /*04c0*/  IMAD.HI.U32 R4, R3, R5, R2 ;  /* 0x0000000503047227 */ /* 0x000fe200078e0002 */
[----:B------:R-:W-:-:S05]  /*04d0*/  IADD3 R3, PT, PT, R0, -R29, -R28 ;  /* 0x8000001d00037210 */ /* 0x000fca0007ffe81c */
[----:B------:R-:W-:-:S05]  /*04e0*/  IMAD.HI.U32 R5, R4, R3, RZ ;  /* 0x0000000304057227 */ /* 0x000fca00078e00ff */
[----:B------:R-:W-:-:S05]  /*04f0*/  IADD3 R0, PT, PT, -R5, RZ, RZ ;  /* 0x000000ff05007210 */ /* 0x000fca0007ffe1ff */
[----:B------:R-:W-:Y:S01]  /*0500*/  IMAD R3, R22, R0, R3 ;  /* 0x0000000016037224 */ /* 0x000fe200078e0203 */
[----:B------:R-:W-:-:S04]  /*0510*/  SHF.R.U32.HI R0, RZ, 0x5, R26 ;  /* 0x00000005ff007819 */ /* 0x000fc8000001161a */
[----:B------:R-:W-:Y:S01]  /*0520*/  ISETP.GE.U32.AND P0, PT, R3, R22, PT ;  /* 0x000000160300720c */ /* 0x000fe20003f06070 */
[----:B------:R-:W-:-:S05]  /*0530*/  IMAD R0, R0, 0x24, R25 ;  /* 0x0000002400007824 */ /* 0x000fca00078e0219 */
[----:B------:R-:W-:Y:S01]  /*0540*/  LEA R21, R0, UR4, 0x2 ;  /* 0x0000000400157c11 */ /* 0x000fe2000f8e10ff */
[----:B------:R-:W-:-:S06]  /*0550*/  UMOV UR4, URZ ;  /* 0x000000ff00047c82 */ /* 0x000fcc0008000000 */
[----:B------:R-:W-:Y:S01]  /*0560*/  @P0 IMAD.IADD R3, R3, 0x1, -R22 ;  /* 0x0000000103030824 */ /* 0x000fe200078e0a16 */
[----:B------:R-:W-:-:S04]  /*0570*/  @P0 IADD3 R5, PT, PT, R5, 0x1, RZ ;  /* 0x0000000105050810 */ /* 0x000fc80007ffe0ff */
[----:B------:R-:W-:-:S13]  /*0580*/  ISETP.GE.U32.AND P1, PT, R3, R22, PT ;  /* 0x000000160300720c */ /* 0x000fda0003f26070 */
[----:B------:R-:W-:Y:S01]  /*0590*/  @P1 VIADD R5, R5, 0x1 ;  /* 0x0000000105051836 */ /* 0x000fe20000000000 */
[----:B------:R-:W-:-:S05]  /*05a0*/  @!P2 LOP3.LUT R5, RZ, R22, RZ, 0x33, !PT ;  /* 0x00000016ff05a212 */ /* 0x000fca00078e33ff */
[----:B-1----:R-:W-:-:S07]  /*05b0*/  IMAD.IADD R28, R28, 0x1, R5 ;  /* 0x000000011c1c7824 */ /* 0x002fce00078e0205 */
.L_x_20:
[----:B------:R-:W-:Y:S01]  /*05c0*/  LOP3.LUT R6, R28, 0x3, RZ, 0xc0, !PT ;  /* 0x000000031c067812 */ /* 0x000fe200078ec0ff */
[----:B------:R-:W-:Y:S01]  /*05d0*/  BSSY.RECONVERGENT B0, `(.L_x_3) ;  /* 0x000003e000007945 */ /* 0x000fe20003800200 */
[----:B------:R-:W-:Y:S02]  /*05e0*/  MOV R5, R23 ;  /* 0x0000001700057202 */ /* 0x000fe40000000f00 */
[----:B------:R-:W-:-:S13]  /*05f0*/  ISETP.NE.AND P0, PT, R6, 0x3, PT ;  /* 0x000000030600780c */ /* 0x000fda0003f05270 */
[----:B0123--:R-:W-:Y:S05]  /*0600*/  @!P0 BRA `(.L_x_4) ;  /* 0x0000000000e88947 */ /* 0x00ffea0003800000 */
[----:B------:R-:W0:Y:S01]  /*0610*/  LDC.64 R2, c[0x0][0x380] ;  /* 0x0000e000ff027b82 */ /* 0x000e220000000a00 */
[----:B------:R-:W1:Y:S01]  /*0620*/  S2R R9, SR_CgaCtaId ;  /* 0x0000000000097919 */ /* 0x000e620000008800 */
[----:B------:R-:W-:Y:S01]  /*0630*/  LOP3.LUT R5, R23, 0x1f, RZ, 0xc0, !PT ;  /* 0x0000001f17057812 */ /* 0x000fe200078ec0ff */
[----:B------:R-:W-:Y:S01]  /*0640*/  BSSY.RECONVERGENT B1, `(.L_x_5) ;  /* 0x0000010000017945 */ /* 0x000fe20003800200 */
[----:B------:R-:W-:Y:S02]  /*0650*/  SHF.R.U32.HI R4, RZ, 0x5, R23 ;  /* 0x00000005ff047819 */ /* 0x000fe40000011617 */
[----:B------:R-:W-:Y:S01]  /*0660*/  MOV R8, 0x400 ;  /* 0x0000040000087802 */ /* 0x000fe20000000f00 */
[----:B------:R-:W-:Y:S02]  /*0670*/  VIADD R0, R5, UR4 ;  /* 0x0000000405007c36 */ /* 0x000fe40008000000 */
[C---:B------:R-:W-:Y:S02]  /*0680*/  VIADD R7, R4.reuse, UR5 ;  /* 0x0000000504077c36 */ /* 0x040fe40008000000 */
[----:B------:R-:W-:Y:S01]  /*0690*/  IMAD R4, R4, 0x24, R5 ;  /* 0x0000002404047824 */ /* 0x000fe200078e0205 */
[----:B0-----:R-:W-:-:S04]  /*06a0*/  ISETP.GE.AND P0, PT, R0, R3, PT ;  /* 0x000000030000720c */ /* 0x001fc80003f06270 */
[----:B------:R-:W-:Y:S02]  /*06b0*/  ISETP.GE.U32.OR P0, PT, R7, R2, P0 ;  /* 0x000000020700720c */ /* 0x000fe40000706470 */
[----:B-1----:R-:W-:-:S04]  /*06c0*/  LEA R9, R9, R8, 0x18 ;  /* 0x0000000809097211 */ /* 0x002fc800078ec0ff */
[----:B------:R-:W-:Y:S01]  /*06d0*/  LEA R11, R4, R9, 0x2 ;  /* 0x00000009040b7211 */ /* 0x000fe200078e10ff */
[----:B------:R-:W-:-:S06]  /*06e0*/  IMAD.MOV.U32 R4, RZ, RZ, RZ ;  /* 0x000000ffff047224 */ /* 0x000fcc00078e00ff */
[----:B------:R-:W-:Y:S05]  /*06f0*/  @P0 BRA `(.L_x_6) ;  /* 0x0000000000100947 */ /* 0x000fea0003800000 */
[----:B------:R-:W0:Y:S01]  /*0700*/  LDC.64 R4, c[0x0][0x390] ;  /* 0x0000e400ff047b82 */ /* 0x000e220000000a00 */
[----:B------:R-:W-:-:S04]  /*0710*/  IMAD R7, R7, R3, R0 ;  /* 0x0000000307077224 */ /* 0x000fc800078e0200 */
[----:B0-----:R-:W-:-:S06]  /*0720*/  IMAD.WIDE.U32 R4, R7, 0x4, R4 ;  /* 0x0000000407047825 */ /* 0x001fcc00078e0004 */
[----:B------:R0:W5:Y:S02]  /*0730*/  LDG.E.CONSTANT R4, desc[UR10][R4.64] ;  /* 0x0000000a04047981 */ /* 0x000164000c1e9900 */
.L_x_6:
[----:B------:R-:W-:Y:S05]  /*0740*/  BSYNC.RECONVERGENT B1 ;  /* 0x0000000000017941 */ /* 0x000fea0003800200 */
.L_x_5:
[----:B-----5:R1:W-:Y:S01]  /*0750*/  STS [R11+0x8200], R4 ;  /* 0x008200040b007388 */ /* 0x0203e20000000800 */
[----:B------:R-:W-:Y:S01]  /*0760*/  ISETP.NE.AND P0, PT, R6, RZ, PT ;  /* 0x000000ff0600720c */ /* 0x000fe20003f05270 */
[----:B0-----:R-:W-:-:S12]  /*0770*/  IMAD.MOV.U32 R5, RZ, RZ, R29 ;  /* 0x000000ffff057224 */ /* 0x001fd800078e001d */
[----:B-1----:R-:W-:Y:S05]  /*0780*/  @!P0 BRA `(.L_x_4) ;  /* 0x0000000000888947 */ /* 0x002fea0003800000 */
[----:B------:R-:W-:Y:S01]  /*0790*/  SHF.R.U32.HI R4, RZ, 0x5, R29 ;  /* 0x00000005ff047819 */ /* 0x000fe2000001161d */
[----:B------:R-:W-:Y:S01]  /*07a0*/  BSSY.RECONVERGENT B1, `(.L_x_7) ;  /* 0x000000d000017945 */ /* 0x000fe20003800200 */
[----:B------:R-:W-:-:S03]  /*07b0*/  IADD3 R0, PT, PT, R27, UR4, RZ ;  /* 0x000000041b007c10 */ /* 0x000fc6000fffe0ff */
[----:B------:R-:W-:Y:S01]  /*07c0*/  VIADD R7, R4, UR5 ;  /* 0x0000000504077c36 */ /* 0x000fe20008000000 */
[----:B------:R-:W-:Y:S01]  /*07d0*/  ISETP.GE.AND P0, PT, R0, R3, PT ;  /* 0x000000030000720c */ /* 0x000fe20003f06270 */
[----:B------:R-:W-:-:S03]  /*07e0*/  IMAD R4, R4, 0x24, R27 ;  /* 0x0000002404047824 */ /* 0x000fc600078e021b */
[----:B------:R-:W-:Y:S01]  /*07f0*/  ISETP.GE.U32.OR P0, PT, R7, R2, P0 ;  /* 0x000000020700720c */ /* 0x000fe20000706470 */
[----:B------:R-:W-:Y:S02]  /*0800*/  IMAD R9, R4, 0x4, R9 ;  /* 0x0000000404097824 */ /* 0x000fe400078e0209 */
[----:B------:R-:W-:-:S10]  /*0810*/  HFMA2 R4, -RZ, RZ, 0, 0 ;  /* 0x00000000ff047431 */ /* 0x000fd400000001ff */
[----:B------:R-:W-:Y:S05]  /*0820*/  @P0 BRA `(.L_x_8) ;  /* 0x0000000000100947 */ /* 0x000fea0003800000 */
[----:B------:R-:W0:Y:S01]  /*0830*/  LDC.64 R4, c[0x0][0x390] ;  /* 0x0000e400ff047b82 */ /* 0x000e220000000a00 */
[----:B------:R-:W-:-:S04]  /*0840*/  IMAD R7, R7, R3, R0 ;  /* 0x0000000307077224 */ /* 0x000fc800078e0200 */
[----:B0-----:R-:W-:-:S06]  /*0850*/  IMAD.WIDE.U32 R4, R7, 0x4, R4 ;  /* 0x0000000407047825 */ /* 0x001fcc00078e0004 */
[----:B------:R0:W5:Y:S02]  /*0860*/  LDG.E.CONSTANT R4, desc[UR10][R4.64] ;  /* 0x0000000a04047981 */ /* 0x000164000c1e9900 */
.L_x_8:
[----:B------:R-:W-:Y:S05]  /*0870*/  BSYNC.RECONVERGENT B1 ;  /* 0x0000000000017941 */ /* 0x000fea0003800200 */
.L_x_7:
[----:B-----5:R1:W-:Y:S01]  /*0880*/  STS [R9+0x8200], R4 ;  /* 0x0082000409007388 */ /* 0x0203e20000000800 */
[----:B------:R-:W-:Y:S01]  /*0890*/  ISETP.NE.AND P0, PT, R6, 0x1, PT ;  /* 0x000000010600780c */ /* 0x000fe20003f05270 */
[----:B0-----:R-:W-:-:S12]  /*08a0*/  IMAD.MOV.U32 R5, RZ, RZ, R26 ;  /* 0x000000ffff057224 */ /* 0x001fd800078e001a */
[----:B-1----:R-:W-:Y:S05]  /*08b0*/  @!P0 BRA `(.L_x_4) ;  /* 0x00000000003c8947 */ /* 0x002fea0003800000 */
[----:B------:R-:W-:Y:S01]  /*08c0*/  VIADD R0, R25, UR4 ;  /* 0x0000000419007c36 */ /* 0x000fe20008000000 */
[----:B------:R-:W-:Y:S01]  /*08d0*/  SHF.R.U32.HI R4, RZ, 0x5, R26 ;  /* 0x00000005ff047819 */ /* 0x000fe2000001161a */
[----:B------:R-:W-:Y:S03]  /*08e0*/  BSSY.RECONVERGENT B1, `(.L_x_9) ;  /* 0x000000a000017945 */ /* 0x000fe60003800200 */
[----:B------:R-:W-:Y:S02]  /*08f0*/  IADD3 R7, PT, PT, R4, UR5, RZ ;  /* 0x0000000504077c10 */ /* 0x000fe4000fffe0ff */
[----:B------:R-:W-:-:S04]  /*0900*/  ISETP.GE.AND P0, PT, R0, R3, PT ;  /* 0x000000030000720c */ /* 0x000fc80003f06270 */
[----:B------:R-:W-:Y:S01]  /*0910*/  ISETP.GE.U32.OR P0, PT, R7, R2, P0 ;  /* 0x000000020700720c */ /* 0x000fe20000706470 */
[----:B------:R-:W-:-:S12]  /*0920*/  IMAD.MOV.U32 R2, RZ, RZ, RZ ;  /* 0x000000ffff027224 */ /* 0x000fd800078e00ff */
[----:B------:R-:W-:Y:S05]  /*0930*/  @P0 BRA `(.L_x_10) ;  /* 0x0000000000100947 */ /* 0x000fea0003800000 */
[----:B------:R-:W0:Y:S01]  /*0940*/  LDC.64 R4, c[0x0][0x390] ;  /* 0x0000e400ff047b82 */ /* 0x000e220000000a00 */
[----:B------:R-:W-:-:S04]  /*0950*/  IMAD R3, R7, R3, R0 ;  /* 0x0000000307037224 */ /* 0x000fc800078e0200 */
[----:B0-----:R-:W-:-:S06]  /*0960*/  IMAD.WIDE.U32 R2, R3, 0x4, R4 ;  /* 0x0000000403027825 */ /* 0x001fcc00078e0004 */
[----:B------:R0:W5:Y:S02]  /*0970*/  LDG.E.CONSTANT R2, desc[UR10][R2.64] ;  /* 0x0000000a02027981 */ /* 0x000164000c1e9900 */
.L_x_10:
[----:B------:R-:W-:Y:S05]  /*0980*/  BSYNC.RECONVERGENT B1 ;  /* 0x0000000000017941 */ /* 0x000fea0003800200 */
.L_x_9:
[----:B-----5:R1:W-:Y:S01]  /*0990*/  STS [R21+0x8200], R2 ;  /* 0x0082000215007388 */ /* 0x0203e20000000800 */
[----:B------:R-:W-:-:S07]  /*09a0*/  IMAD.IADD R5, R26, 0x1, R22 ;  /* 0x000000011a057824 */ /* 0x000fce00078e0216 */
.L_x_4:
[----:B------:R-:W-:Y:S05]  /*09b0*/  BSYNC.RECONVERGENT B0 ;  /* 0x0000000000007941 */ /* 0x000fea0003800200 */
.L_x_3:
[----:B------:R-:W-:Y:S01]  /*09c0*/  ISETP.GE.U32.AND P0, PT, R28, 0x3, PT ;  /* 0x000000031c00780c */ /* 0x000fe20003f06070 */
[----:B------:R-:W2:Y:S01]  /*09d0*/  LDCU UR12, c[0x0][0x388] ;  /* 0x00007100ff0c77ac */ /* 0x000ea20008000800 */
[----:B------:R-:W-:Y:S01]  /*09e0*/  BSSY.RECONVERGENT B0, `(.L_x_11) ;  /* 0x0000044000007945 */ /* 0x000fe20003800200 */
[----:B------:R-:W-:Y:S01]  /*09f0*/  ISETP.GE.AND P1, PT, R23, R30, PT ;  /* 0x0000001e1700720c */ /* 0x000fe20003f26270 */
[----:B------:R-:W3:Y:S09]  /*0a00*/  LDCU.64 UR8, c[0x0][0x380] ;  /* 0x00007000ff0877ac */ /* 0x000ef20008000a00 */
[----:B------:R-:W-:Y:S05]  /*0a10*/  @!P0 BRA `(.L_x_12) ;  /* 0x0000000400008947 */ /* 0x000fea0003800000 */
.L_x_13:
[----:B0-----:R-:W-:Y:S01]  /*0a20*/  LOP3.LUT R3, R5, 0x1f, RZ, 0xc0, !PT ;  /* 0x0000001f05037812 */ /* 0x001fe200078ec0ff */
[--C-:B------:R-:W-:Y:S01]  /*0a30*/  IMAD.IADD R11, R22, 0x1, R5.reuse ;  /* 0x00000001160b7824 */ /* 0x100fe200078e0205 */
[----:B------:R-:W-:Y:S02]  /*0a40*/  SHF.R.U32.HI R14, RZ, 0x5, R5 ;  /* 0x00000005ff0e7819 */ /* 0x000fe40000011605 */
[----:B------:R-:W-:Y:S02]  /*0a50*/  IADD3 R9, PT, PT, R3, UR4, RZ ;  /* 0x0000000403097c10 */ /* 0x000fe4000fffe0ff */
[----:B------:R-:W-:Y:S01]  /*0a60*/  LOP3.LUT R8, R11, 0x1f, RZ, 0xc0, !PT ;  /* 0x0000001f0b087812 */ /* 0x000fe200078ec0ff */
[----:B------:R-:W-:Y:S01]  /*0a70*/  VIADD R0, R14, UR5 ;  /* 0x000000050e007c36 */ /* 0x000fe20008000000 */
[----:B---3--:R-:W-:Y:S02]  /*0a80*/  ISETP.GE.AND P0, PT, R9, UR9, PT ;  /* 0x0000000909007c0c */ /* 0x008fe4000bf06270 */
[----:B------:R-:W-:Y:S01]  /*0a90*/  SHF.R.U32.HI R13, RZ, 0x5, R11 ;  /* 0x00000005ff0d7819 */ /* 0x000fe2000001160b */
[----:B------:R-:W-:Y:S01]  /*0aa0*/  IMAD.IADD R11, R11, 0x1, R22 ;  /* 0x000000010b0b7824 */ /* 0x000fe200078e0216 */
[----:B------:R-:W-:-:S02]  /*0ab0*/  ISETP.GE.OR P2, PT, R0, UR8, P0 ;  /* 0x0000000800007c0c */ /* 0x000fc40008746670 */
[----:B-1----:R-:W-:Y:S01]  /*0ac0*/  IADD3 R2, PT, PT, R8, UR4, RZ ;  /* 0x0000000408027c10 */ /* 0x002fe2000fffe0ff */
[----:B------:R-:W-:Y:S01]  /*0ad0*/  VIADD R15, R13, UR5 ;  /* 0x000000050d0f7c36 */ /* 0x000fe20008000000 */
[----:B------:R-:W-:Y:S02]  /*0ae0*/  MOV R10, RZ ;  /* 0x000000ff000a7202 */ /* 0x000fe40000000f00 */
[----:B------:R-:W-:Y:S02]  /*0af0*/  ISETP.GE.AND P0, PT, R2, UR9, PT ;  /* 0x0000000902007c0c */ /* 0x000fe4000bf06270 */
[----:B------:R-:W-:Y:S02]  /*0b00*/  SHF.R.U32.HI R12, RZ, 0x5, R11 ;  /* 0x00000005ff0c7819 */ /* 0x000fe4000001160b */
[----:B------:R-:W-:-:S03]  /*0b10*/  ISETP.GE.OR P0, PT, R15, UR8, P0 ;  /* 0x000000080f007c0c */ /* 0x000fc60008706670 */
[----:B------:R-:W0:Y:S01]  /*0b20*/  @!P2 LDC.64 R6, c[0x0][0x390] ;  /* 0x0000e400ff06ab82 */ /* 0x000e220000000a00 */
[----:B------:R-:W-:Y:S02]  /*0b30*/  @!P2 IMAD R5, R0, UR9, R9 ;  /* 0x000000090005ac24 */ /* 0x000fe4000f8e0209 */
[----:B------:R-:W-:-:S05]  /*0b40*/  IMAD.IADD R0, R11, 0x1, R22 ;  /* 0x000000010b007824 */ /* 0x000fca00078e0216 */
[----:B------:R-:W-:Y:S02]  /*0b50*/  LOP3.LUT R9, R0, 0x1f, RZ, 0xc0, !PT ;  /* 0x0000001f00097812 */ /* 0x000fe400078ec0ff */
[----:B------:R-:W-:Y:S01]  /*0b60*/  @!P0 IMAD R15, R15, UR9, R2 ;  /* 0x000000090f0f8c24 */ /* 0x000fe2000f8e0202 */
[----:B------:R-:W-:Y:S01]  /*0b70*/  LOP3.LUT R2, R11, 0x1f, RZ, 0xc0, !PT ;  /* 0x0000001f0b027812 */ /* 0x000fe200078ec0ff */
[----:B0-----:R-:W-:Y:S02]  /*0b80*/  @!P2 IMAD.WIDE.U32 R6, R5, 0x4, R6 ;  /* 0x000000040506a825 */ /* 0x001fe400078e0006 */
[----:B------:R-:W0:Y:S01]  /*0b90*/  @!P0 LDC.64 R4, c[0x0][0x390] ;  /* 0x0000e400ff048b82 */ /* 0x000e220000000a00 */
[----:B------:R-:W-:Y:S01]  /*0ba0*/  SHF.R.U32.HI R11, RZ, 0x5, R0 ;  /* 0x00000005ff0b7819 */ /* 0x000fe20000011600 */
[----:B------:R-:W-:Y:S01]  /*0bb0*/  VIADD R18, R2, UR4 ;  /* 0x0000000402127c36 */ /* 0x000fe20008000000 */
[----:B------:R1:W3:Y:S01]  /*0bc0*/  @!P2 LDG.E.CONSTANT R10, desc[UR10][R6.64] ;  /* 0x0000000a060aa981 */ /* 0x0002e2000c1e9900 */
[----:B------:R-:W-:Y:S01]  /*0bd0*/  VIADD R16, R9, UR4 ;  /* 0x0000000409107c36 */ /* 0x000fe20008000000 */
[----:B------:R-:W-:Y:S01]  /*0be0*/  IADD3 R17, PT, PT, R12, UR5, RZ ;  /* 0x000000050c117c10 */ /* 0x000fe2000fffe0ff */
[----:B------:R-:W-:Y:S01]  /*0bf0*/  VIADD R19, R11, UR5 ;  /* 0x000000050b137c36 */ /* 0x000fe20008000000 */
[----:B------:R-:W-:-:S02]  /*0c00*/  ISETP.GE.AND P2, PT, R18, UR9, PT ;  /* 0x0000000912007c0c */ /* 0x000fc4000bf46270 */
[----:B------:R-:W-:Y:S02]  /*0c10*/  ISETP.GE.AND P3, PT, R16, UR9, PT ;  /* 0x0000000910007c0c */ /* 0x000fe4000bf66270 */
[----:B------:R-:W-:Y:S02]  /*0c20*/  ISETP.GE.OR P2, PT, R17, UR8, P2 ;  /* 0x0000000811007c0c */ /* 0x000fe40009746670 */
[----:B------:R-:W-:Y:S01]  /*0c30*/  ISETP.GE.OR P3, PT, R19, UR8, P3 ;  /* 0x0000000813007c0c */ /* 0x000fe20009f66670 */
[----:B0-----:R-:W-:-:S04]  /*0c40*/  @!P0 IMAD.WIDE.U32 R4, R15, 0x4, R4 ;  /* 0x000000040f048825 */ /* 0x001fc800078e0004 */
[----:B------:R-:W-:-:S06]  /*0c50*/  HFMA2 R15, -RZ, RZ, 0, 0 ;  /* 0x00000000ff0f7431 */ /* 0x000fcc00000001ff */
[----:B-1----:R-:W0:Y:S01]  /*0c60*/  @!P2 LDC.64 R6, c[0x0][0x390] ;  /* 0x0000e400ff06ab82 */ /* 0x002e220000000a00 */
[----:B------:R-:W-:Y:S02]  /*0c70*/  @!P2 IMAD R17, R17, UR9, R18 ;  /* 0x000000091111ac24 */ /* 0x000fe4000f8e0212 */
[----:B------:R-:W-:Y:S01]  /*0c80*/  @!P3 IMAD R16, R19, UR9, R16 ;  /* 0x000000091310bc24 */ /* 0x000fe2000f8e0210 */
[----:B------:R1:W4:Y:S04]  /*0c90*/  @!P0 LDG.E.CONSTANT R15, desc[UR10][R4.64] ;  /* 0x0000000a040f8981 */ /* 0x000328000c1e9900 */
[----:B-1----:R-:W1:Y:S01]  /*0ca0*/  @!P3 LDC.64 R4, c[0x0][0x390] ;  /* 0x0000e400ff04bb82 */ /* 0x002e620000000a00 */
[----:B0-----:R-:W-:-:S04]  /*0cb0*/  @!P2 IMAD.WIDE.U32 R6, R17, 0x4, R6 ;  /* 0x000000041106a825 */ /* 0x001fc800078e0006 */
[----:B-1----:R-:W-:Y:S01]  /*0cc0*/  @!P3 IMAD.WIDE.U32 R4, R16, 0x4, R4 ;  /* 0x000000041004b825 */ /* 0x002fe200078e0004 */
[----:B------:R-:W-:-:S06]  /*0cd0*/  CS2R R16, SRZ ;  /* 0x0000000000107805 */ /* 0x000fcc000001ff00 */
[----:B------:R-:W5:Y:S04]  /*0ce0*/  @!P2 LDG.E.CONSTANT R17, desc[UR10][R6.64] ;  /* 0x0000000a0611a981 */ /* 0x000f68000c1e9900 */
[----:B------:R0:W2:Y:S01]  /*0cf0*/  @!P3 LDG.E.CONSTANT R16, desc[UR10][R4.64] ;  /* 0x0000000a0410b981 */ /* 0x0000a2000c1e9900 */
[----:B------:R-:W1:Y:S01]  /*0d00*/  S2UR UR7, SR_CgaCtaId ;  /* 0x00000000000779c3 */ /* 0x000e620000008800 */
[----:B------:R-:W-:Y:S01]  /*0d10*/  UMOV UR6, 0x400 ;  /* 0x0000040000067882 */ /* 0x000fe20000000000 */
[----:B------:R-:W-:Y:S02]  /*0d20*/  IMAD R3, R14, 0x24, R3 ;  /* 0x000000240e037824 */ /* 0x000fe400078e0203 */
[----:B------:R-:W-:Y:S02]  /*0d30*/  IMAD R8, R13, 0x24, R8 ;  /* 0x000000240d087824 */ /* 0x000fe400078e0208 */
[----:B------:R-:W-:-:S02]  /*0d40*/  IMAD R2, R12, 0x24, R2 ;  /* 0x000000240c027824 */ /* 0x000fc400078e0202 */
[----:B------:R-:W-:Y:S02]  /*0d50*/  IMAD R9, R11, 0x24, R9 ;  /* 0x000000240b097824 */ /* 0x000fe400078e0209 */
[----:B0-----:R-:W-:-:S05]  /*0d60*/  IMAD.IADD R5, R0, 0x1, R22 ;  /* 0x0000000100057824 */ /* 0x001fca00078e0216 */
[----:B------:R-:W-:Y:S01]  /*0d70*/  ISETP.GE.U32.AND P0, PT, R5, 0x400, PT ;  /* 0x000004000500780c */ /* 0x000fe20003f06070 */
[----:B-1----:R-:W-:-:S06]  /*0d80*/  ULEA UR6, UR7, UR6, 0x18 ;  /* 0x0000000607067291 */ /* 0x002fcc000f8ec0ff */
[----:B------:R-:W-:Y:S02]  /*0d90*/  LEA R3, R3, UR6, 0x2 ;  /* 0x0000000603037c11 */ /* 0x000fe4000f8e10ff */
[----:B------:R-:W-:Y:S02]  /*0da0*/  LEA R8, R8, UR6, 0x2 ;  /* 0x0000000608087c11 */ /* 0x000fe4000f8e10ff */
[----:B------:R-:W-:Y:S02]  /*0db0*/  LEA R2, R2, UR6, 0x2 ;  /* 0x0000000602027c11 */ /* 0x000fe4000f8e10ff */
[----:B------:R-:W-:Y:S01]  /*0dc0*/  LEA R9, R9, UR6, 0x2 ;  /* 0x0000000609097c11 */ /* 0x000fe2000f8e10ff */
[----:B---3--:R0:W-:Y:S04]  /*0dd0*/  STS [R3+0x8200], R10 ;  /* 0x0082000a03007388 */ /* 0x0081e80000000800 */
[----:B----4-:R0:W-:Y:S04]  /*0de0*/  STS [R8+0x8200], R15 ;  /* 0x0082000f08007388 */ /* 0x0101e80000000800 */
[----:B-----5:R0:W-:Y:S04]  /*0df0*/  STS [R2+0x8200], R17 ;  /* 0x0082001102007388 */ /* 0x0201e80000000800 */
[----:B--2---:R0:W-:Y:S01]  /*0e00*/  STS [R9+0x8200], R16 ;  /* 0x0082001009007388 */ /* 0x0041e20000000800 */
[----:B------:R-:W-:Y:S05]  /*0e10*/  @!P0 BRA `(.L_x_13) ;  /* 0xfffffffc00008947 */ /* 0x000fea000383ffff */
.L_x_12:
[----:B--23--:R-:W-:Y:S05]  /*0e20*/  BSYNC.RECONVERGENT B0 ;  /* 0x0000000000007941 */ /* 0x00cfea0003800200 */
.L_x_11:
[----:B------:R-:W2:Y:S01]  /*0e30*/  LDCU UR6, c[0x0][0x384] ;  /* 0x00007080ff0677ac */ /* 0x000ea20008000800 */
[----:B------:R-:W-:Y:S04]  /*0e40*/  BSSY.RECONVERGENT B0, `(.L_x_14) ;  /* 0x0000019000007945 */ /* 0x000fe80003800200 */
[----:B------:R-:W-:Y:S05]  /*0e50*/  @P1 BRA `(.L_x_15) ;  /* 0x00000000005c1947 */ /* 0x000fea0003800000 */
[----:B0-----:R-:W0:Y:S01]  /*0e60*/  S2R R3, SR_CgaCtaId ;  /* 0x0000000000037919 */ /* 0x001e220000008800 */
[----:B------:R-:W-:Y:S01]  /*0e70*/  MOV R0, 0x400 ;  /* 0x0000040000007802 */ /* 0x000fe20000000f00 */
[----:B------:R-:W-:-:S03]  /*0e80*/  IMAD.MOV.U32 R5, RZ, RZ, R23 ;  /* 0x000000ffff057224 */ /* 0x000fc600078e0017 */
[----:B0-----:R-:W-:-:S07]  /*0e90*/  LEA R11, R3, R0, 0x18 ;  /* 0x00000000030b7211 */ /* 0x001fce00078ec0ff */
.L_x_16:
[----:B---3--:R-:W-:-:S04]  /*0ea0*/  SHF.R.S32.HI R0, RZ, 0x1f, R5 ;  /* 0x0000001fff007819 */ /* 0x008fc80000011405 */
[----:B------:R-:W-:-:S04]  /*0eb0*/  LEA.HI R0, R0, R5, RZ, 0x5 ;  /* 0x0000000500007211 */ /* 0x000fc800078f28ff */
[----:B-1----:R-:W-:Y:S02]  /*0ec0*/  LOP3.LUT R2, R0, 0xffffffe0, RZ, 0xc0, !PT ;  /* 0xffffffe000027812 */ /* 0x002fe400078ec0ff */
[----:B------:R-:W-:Y:S01]  /*0ed0*/  SHF.R.S32.HI R4, RZ, 0x5, R0 ;  /* 0x00000005ff047819 */ /* 0x000fe20000011400 */
[----:B------:R-:W-:Y:S01]  /*0ee0*/  IMAD.MOV.U32 R0, RZ, RZ, RZ ;  /* 0x000000ffff007224 */ /* 0x000fe200078e00ff */
[----:B------:R-:W-:-:S05]  /*0ef0*/  IADD3 R9, PT, PT, -R2, R5, RZ ;  /* 0x0000000502097210 */ /* 0x000fca0007ffe1ff */
[----:B------:R-:W-:-:S05]  /*0f00*/  VIADD R7, R9, UR4 ;  /* 0x0000000409077c36 */ /* 0x000fca0008000000 */
[----:B--2---:R-:W-:-:S04]  /*0f10*/  ISETP.GE.AND P0, PT, R7, UR6, PT ;  /* 0x0000000607007c0c */ /* 0x004fc8000bf06270 */
[----:B------:R-:W-:-:S13]  /*0f20*/  ISETP.GE.OR P0, PT, R4, UR12, P0 ;  /* 0x0000000c04007c0c */ /* 0x000fda0008706670 */
[----:B------:R-:W0:Y:S01]  /*0f30*/  @!P0 LDC.64 R2, c[0x0][0x398] ;  /* 0x0000e600ff028b82 */ /* 0x000e220000000a00 */
[----:B------:R-:W-:-:S04]  /*0f40*/  @!P0 IMAD R7, R4, UR6, R7 ;  /* 0x0000000604078c24 */ /* 0x000fc8000f8e0207 */
[----:B0-----:R-:W-:-:S05]  /*0f50*/  @!P0 IMAD.WIDE R2, R7, 0x4, R2 ;  /* 0x0000000407028825 */ /* 0x001fca00078e0202 */
[----:B------:R-:W2:Y:S01]  /*0f60*/  @!P0 LDG.E.CONSTANT R0, desc[UR10][R2.64] ;  /* 0x0000000a02008981 */ /* 0x000ea2000c1e9900 */
[----:B------:R-:W-:Y:S02]  /*0f70*/  IMAD R4, R4, 0x24, R9 ;  /* 0x0000002404047824 */ /* 0x000fe400078e0209 */
[----:B------:R-:W-:-:S03]  /*0f80*/  IMAD.IADD R5, R22, 0x1, R5 ;  /* 0x0000000116057824 */ /* 0x000fc600078e0205 */
[----:B------:R-:W-:Y:S02]  /*0f90*/  LEA R7, R4, R11, 0x2 ;  /* 0x0000000b04077211 */ /* 0x000fe400078e10ff */
[----:B------:R-:W-:-:S03]  /*0fa0*/  ISETP.GE.AND P0, PT, R5, R30, PT ;  /* 0x0000001e0500720c */ /* 0x000fc60003f06270 */
[----:B--2---:R3:W-:Y:S10]  /*0fb0*/  STS [R7+0x9400], R0 ;  /* 0x0094000007007388 */ /* 0x0047f40000000800 */
[----:B------:R-:W-:Y:S05]  /*0fc0*/  @!P0 BRA `(.L_x_16) ;  /* 0xfffffffc00b48947 */ /* 0x000fea000383ffff */
.L_x_15:
[----:B--2---:R-:W-:Y:S05]  /*0fd0*/  BSYNC.RECONVERGENT B0 ;  /* 0x0000000000007941 */ /* 0x004fea0003800200 */
.L_x_14:
[----:B------:R-:W-:Y:S06]  /*0fe0*/  BAR.SYNC.DEFER_BLOCKING 0x0 ;  /* 0x0000000000007b1d */ /* 0x000fec0000010000 */
[----:B------:R-:W-:Y:S04]  /*0ff0*/  BSSY.RECONVERGENT B0, `(.L_x_17) ;  /* 0x000005d000007945 */ /* 0x000fe80003800200 */
[----:B------:R-:W-:Y:S05]  /*1000*/  @P1 BRA `(.L_x_18) ;  /* 0x00000004006c1947 */ /* 0x000fea0003800000 */
[----:B------:R-:W2:Y:S01]  /*1010*/  LDC R4, c[0x0][0x388] ;  /* 0x0000e200ff047b82 */ /* 0x000ea20000000800 */
[----:B0-----:R-:W0:Y:S01]  /*1020*/  S2R R9, SR_CgaCtaId ;  /* 0x0000000000097919 */ /* 0x001e220000008800 */
[----:B-1----:R-:W-:Y:S01]  /*1030*/  IMAD.MOV.U32 R2, RZ, RZ, RZ ;  /* 0x000000ffff027224 */ /* 0x002fe200078e00ff */
[----:B---3--:R-:W-:Y:S01]  /*1040*/  MOV R0, 0x400 ;  /* 0x0000040000007802 */ /* 0x008fe20000000f00 */
[----:B------:R-:W-:Y:S01]  /*1050*/  IMAD.MOV.U32 R24, RZ, RZ, R23 ;  /* 0x000000ffff187224 */ /* 0x000fe200078e0017 */
[----:B--2---:R-:W-:Y:S02]  /*1060*/  IABS R20, R4 ;  /* 0x0000000400147213 */ /* 0x004fe40000000000 */
[----:B------:R-:W-:Y:S02]  /*1070*/  ISETP.NE.AND P3, PT, R4, RZ, PT ;  /* 0x000000ff0400720c */ /* 0x000fe40003f65270 */
[----:B------:R-:W1:Y:S01]  /*1080*/  I2F.RP R5, R20 ;  /* 0x0000001400057306 */ /* 0x000e620000209400 */
[----:B0-----:R-:W-:-:S07]  /*1090*/  LEA R0, R9, R0, 0x18 ;  /* 0x0000000009007211 */ /* 0x001fce00078ec0ff */
[----:B-1----:R-:W0:Y:S02]  /*10a0*/  MUFU.RCP R5, R5 ;  /* 0x0000000500057308 */ /* 0x002e240000001000 */
[----:B0-----:R-:W-:-:S06]  /*10b0*/  VIADD R6, R5, 0xffffffe ;  /* 0x0ffffffe05067836 */ /* 0x001fcc0000000000 */
[----:B------:R-:W0:Y:S02]  /*10c0*/  F2I.FTZ.U32.TRUNC.NTZ R3, R6 ;  /* 0x0000000600037305 */ /* 0x000e24000021f000 */
[----:B0-----:R-:W-:-:S05]  /*10d0*/  IADD3 R7, PT, PT, RZ, -R3, RZ ;  /* 0x80000003ff077210 */ /* 0x001fca0007ffe0ff */
[----:B------:R-:W-:-:S04]  /*10e0*/  IMAD R7, R7, R20, RZ ;  /* 0x0000001407077224 */ /* 0x000fc800078e02ff */
[----:B------:R-:W-:Y:S01]  /*10f0*/  IMAD.HI.U32 R2, R3, R7, R2 ;  /* 0x0000000703027227 */ /* 0x000fe200078e0002 */
[----:B------:R-:W-:-:S07]  /*1100*/  LOP3.LUT R3, RZ, R4, RZ, 0x33, !PT ;  /* 0x00000004ff037212 */ /* 0x000fce00078e33ff */
.L_x_19:
[----:B------:R-:W0:Y:S01]  /*1110*/  LDC R7, c[0x0][0x388] ;  /* 0x0000e200ff077b82 */ /* 0x000e220000000800 */
[----:B------:R-:W-:-:S05]  /*1120*/  IABS R5, R24 ;  /* 0x0000001800057213 */ /* 0x000fca0000000000 */
[----:B------:R-:W-:-:S05]  /*1130*/  IMAD.HI.U32 R4, R2, R5, RZ ;  /* 0x0000000502047227 */ /* 0x000fca00078e00ff */
[----:B------:R-:W-:Y:S02]  /*1140*/  IADD3 R6, PT, PT, -R4, RZ, RZ ;  /* 0x000000ff04067210 */ /* 0x000fe40007ffe1ff */
[----:B0-----:R-:W-:-:S05]  /*1150*/  IABS R8, R7 ;  /* 0x0000000700087213 */ /* 0x001fca0000000000 */
        /* <DEDUP_REMOVED lines=9> */
[----:B--2---:R-:W-:-:S05]  /*11f0*/  SEL R31, R3, R4, !P3 ;  /* 0x00000004031f7207 */ /* 0x004fca0005800000 */
[----:B------:R-:W-:Y:S02]  /*1200*/  IMAD.MOV R5, RZ, RZ, -R31 ;  /* 0x000000ffff057224 */ /* 0x000fe400078e0a1f */
[----:B------:R-:W-:Y:S02]  /*1210*/  IMAD R17, R31, 0x90, R0 ;  /* 0x000000901f117824 */ /* 0x000fe400078e0200 */
[--C-:B------:R-:W-:Y:S02]  /*1220*/  IMAD R8, R7, R5, R24.reuse ;  /* 0x0000000507087224 */ /* 0x100fe400078e0218 */
[----:B------:R-:W-:Y:S01]  /*1230*/  IMAD.IADD R24, R22, 0x1, R24 ;  /* 0x0000000116187824 */ /* 0x000fe200078e0218 */
[----:B------:R-:W-:Y:S01]  /*1240*/  LDS.128 R4, [R17+0x8200] ;  /* 0x0082000011047984 */ /* 0x000fe20000000c00 */
[----:B------:R-:W-:Y:S02]  /*1250*/  IMAD R16, R8, 0x90, R0 ;  /* 0x0000009008107824 */ /* 0x000fe400078e0200 */
[----:B------:R-:W-:Y:S01]  /*1260*/  IMAD R31, R31, 0x104, R8 ;  /* 0x000001041f1f7824 */ /* 0x000fe200078e0208 */
[----:B------:R-:W-:Y:S01]  /*1270*/  ISETP.GE.AND P0, PT, R24, R30, PT ;  /* 0x0000001e1800720c */ /* 0x000fe20003f06270 */
[----:B------:R-:W-:Y:S03]  /*1280*/  LDS.128 R8, [R17+0x8210] ;  /* 0x0082100011087984 */ /* 0x000fe60000000c00 */
[----:B------:R-:W-:Y:S01]  /*1290*/  LEA R31, R31, R0, 0x2 ;  /* 0x000000001f1f7211 */ /* 0x000fe200078e10ff */
[----:B------:R-:W0:Y:S02]  /*12a0*/  LDS.128 R12, [R16+0x9400] ;  /* 0x00940000100c7984 */ /* 0x000e240000000c00 */
[----:B0-----:R-:W-:-:S04]  /*12b0*/  FFMA R4, R4, R12, RZ ;  /* 0x0000000c04047223 */ /* 0x001fc800000000ff */
[----:B------:R-:W-:-:S04]  /*12c0*/  FFMA R5, R5, R13, R4 ;  /* 0x0000000d05057223 */ /* 0x000fc80000000004 */
[----:B------:R-:W-:-:S04]  /*12d0*/  FFMA R6, R6, R14, R5 ;  /* 0x0000000e06067223 */ /* 0x000fc80000000005 */
[----:B------:R-:W-:Y:S02]  /*12e0*/  FFMA R7, R7, R15, R6 ;  /* 0x0000000f07077223 */ /* 0x000fe40000000006 */
[----:B------:R-:W0:Y:S02]  /*12f0*/  LDS.128 R12, [R16+0x9410] ;  /* 0x00941000100c7984 */ /* 0x000e240000000c00 */
[----:B0-----:R-:W-:Y:S02]  /*1300*/  FFMA R8, R8, R12, R7 ;  /* 0x0000000c08087223 */ /* 0x001fe40000000007 */
[----:B------:R-:W-:Y:S02]  /*1310*/  LDS.128 R4, [R17+0x8220] ;  /* 0x0082200011047984 */ /* 0x000fe40000000c00 */
        /* <DEDUP_REMOVED lines=30> */
[----:B------:R-:W-:Y:S02]  /*1500*/  FFMA R5, R5, R9, R4 ;  /* 0x0000000905057223 */ /* 0x000fe40000000004 */
[----:B------:R-:W0:Y:S02]  /*1510*/  LDS.128 R16, [R16+0x9470] ;  /* 0x0094700010107984 */ /* 0x000e240000000c00 */
[----:B------:R-:W-:-:S02]  /*1520*/  FFMA R6, R6, R10, R5 ;  /* 0x0000000a06067223 */ /* 0x000fc40000000005 */
[----:B------:R-:W1:Y:S02]  /*1530*/  LDS R5, [R31] ;  /* 0x000000001f057984 */ /* 0x000e640000000800 */
[----:B------:R-:W-:-:S04]  /*1540*/  FFMA R7, R7, R11, R6 ;  /* 0x0000000b07077223 */ /* 0x000fc80000000006 */
[----:B0-----:R-:W-:-:S04]  /*1550*/  FFMA R12, R12, R16, R7 ;  /* 0x000000100c0c7223 */ /* 0x001fc80000000007 */
[----:B------:R-:W-:-:S04]  /*1560*/  FFMA R13, R13, R17, R12 ;  /* 0x000000110d0d7223 */ /* 0x000fc8000000000c */
[----:B------:R-:W-:-:S04]  /*1570*/  FFMA R14, R14, R18, R13 ;  /* 0x000000120e0e7223 */ /* 0x000fc8000000000d */
[----:B------:R-:W-:-:S04]  /*1580*/  FFMA R14, R15, R19, R14 ;  /* 0x000000130f0e7223 */ /* 0x000fc8000000000e */
[----:B-1----:R-:W-:-:S05]  /*1590*/  FADD R14, R14, R5 ;  /* 0x000000050e0e7221 */ /* 0x002fca0000000000 */
[----:B------:R2:W-:Y:S01]  /*15a0*/  STS [R31], R14 ;  /* 0x0000000e1f007388 */ /* 0x0005e20000000800 */
[----:B------:R-:W-:Y:S05]  /*15b0*/  @!P0 BRA `(.L_x_19) ;  /* 0xfffffff800d48947 */ /* 0x000fea000383ffff */
.L_x_18:
[----:B------:R-:W-:Y:S05]  /*15c0*/  BSYNC.RECONVERGENT B0 ;  /* 0x0000000000007941 */ /* 0x000fea0003800200 */
.L_x_17:
[----:B------:R-:W4:Y:S01]  /*15d0*/  LDCU UR6, c[0x0][0x384] ;  /* 0x00007080ff0677ac */ /* 0x000f220008000800 */
[----:B------:R-:W-:-:S04]  /*15e0*/  UIADD3 UR4, UPT, UPT, UR4, 0x20, URZ ;  /* 0x0000002004047890 */ /* 0x000fc8000fffe0ff */
[----:B----4-:R-:W-:Y:S01]  /*15f0*/  UISETP.GE.AND UP0, UPT, UR4, UR6, UPT ;  /* 0x000000060400728c */ /* 0x010fe2000bf06270 */
[----:B------:R-:W-:Y:S08]  /*1600*/  BAR.SYNC.DEFER_BLOCKING 0x0 ;  /* 0x0000000000007b1d */ /* 0x000ff00000010000 */
[----:B------:R-:W-:Y:S05]  /*1610*/  BRA.U !UP0, `(.L_x_20) ;  /* 0xffffffed08e87547 */ /* 0x000fea000b83ffff */
[----:B---3--:R-:W3:Y:S01]  /*1620*/  S2R R0, SR_TID.X ;  /* 0x0000000000007919 */ /* 0x008ee20000002100 */
[----:B01----:R-:W-:Y:S01]  /*1630*/  IMAD.MOV R2, RZ, RZ, -R29 ;  /* 0x000000ffff027224 */ /* 0x003fe200078e0a1d */
[----:B------:R-:W-:Y:S02]  /*1640*/  LOP3.LUT R3, R22, 0xffff, RZ, 0xc0, !PT ;  /* 0x0000ffff16037812 */ /* 0x000fe400078ec0ff */
[----:B------:R-:W-:Y:S02]  /*1650*/  MOV R6, 0x16a0 ;  /* 0x000016a000067802 */ /* 0x000fe40000000f00 */
[----:B------:R-:W-:-:S04]  /*1660*/  PRMT R2, R2, 0x7710, RZ ;  /* 0x0000771002027816 */ /* 0x000fc800000000ff */
[----:B------:R-:W-:-:S04]  /*1670*/  IADD3 R2, PT, PT, R2, 0x7ff, RZ ;  /* 0x000007ff02027810 */ /* 0x000fc80007ffe0ff */
[----:B------:R-:W-:-:S07]  /*1680*/  LOP3.LUT R2, R2, 0xffff, RZ, 0xc0, !PT ;  /* 0x0000ffff02027812 */ /* 0x000fce00078ec0ff */
[----:B--23--:R-:W-:Y:S05]  /*1690*/  CALL.REL.NOINC `($__internal_0_$__cuda_sm20_div_u16) ;  /* 0x0000001000187944 */ /* 0x00cfea0003c00000 */
[----:B------:R-:W0:Y:S01]  /*16a0*/  LDCU UR6, c[0x0][0x388] ;  /* 0x00007100ff0677ac */ /* 0x000e220008000800 */
[----:B------:R-:W-:Y:S01]  /*16b0*/  LOP3.LUT R27, R20, 0x3, RZ, 0xc0, !PT ;  /* 0x00000003141b7812 */ /* 0x000fe200078ec0ff */
[----:B0-----:R-:W-:Y:S02]  /*16c0*/  ULOP3.LUT UR9, UR6, 0x7, URZ, 0xc0, !UPT ;  /* 0x0000000706097892 */ /* 0x001fe4000f8ec0ff */
[----:B------:R-:W-:Y:S02]  /*16d0*/  ULOP3.LUT UR12, UR6, 0x3, URZ, 0xc0, !UPT ;  /* 0x00000003060c7892 */ /* 0x000fe4000f8ec0ff */
[----:B------:R-:W-:Y:S02]  /*16e0*/  UIADD3 UR4, UPT, UPT, UR9, -0x1, URZ ;  /* 0xffffffff09047890 */ /* 0x000fe4000fffe0ff */
[----:B------:R-:W-:Y:S02]  /*16f0*/  ULOP3.LUT UR6, UR6, 0x7ffffff8, URZ, 0xc0, !UPT ;  /* 0x7ffffff806067892 */ /* 0x000fe4000f8ec0ff */
[----:B------:R-:W-:-:S03]  /*1700*/  UISETP.GE.U32.AND UP0, UPT, UR4, 0x3, UPT ;  /* 0x000000030400788c */ /* 0x000fc6000bf06070 */
[----:B------:R-:W-:-:S08]  /*1710*/  UMOV UR4, URZ ;  /* 0x000000ff00047c82 */ /* 0x000fd00008000000 */
.L_x_39:
[----:B0-----:R-:W0:Y:S01]  /*1720*/  LDCU UR7, c[0x0][0x388] ;  /* 0x00007100ff0777ac */ /* 0x001e220008000800 */
[----:B------:R-:W-:Y:S01]  /*1730*/  BSSY.RECONVERGENT B0, `(.L_x_21) ;  /* 0x0000034000007945 */ /* 0x000fe20003800200 */
[----:B-1----:R-:W1:Y:S01]  /*1740*/  LDCU UR8, c[0x0][0x384] ;  /* 0x00007080ff0877ac */ /* 0x002e620008000800 */
[----:B0-----:R-:W-:-:S06]  /*1750*/  USHF.L.U32 UR7, UR7, 0x6, URZ ;  /* 0x0000000607077899 */ /* 0x001fcc00080006ff */
[----:B------:R-:W-:-:S13]  /*1760*/  ISETP.GE.AND P0, PT, R0, UR7, PT ;  /* 0x0000000700007c0c */ /* 0x000fda000bf06270 */
[----:B-1--4-:R-:W-:Y:S05]  /*1770*/  @P0 BRA `(.L_x_22) ;  /* 0x0000000000bc0947 */ /* 0x012fea0003800000 */
[----:B------:R-:W0:Y:S01]  /*1780*/  LDC R2, c[0x0][0x388] ;  /* 0x0000e200ff027b82 */ /* 0x000e220000000800 */
[----:B------:R-:W1:Y:S01]  /*1790*/  S2R R11, SR_CgaCtaId ;  /* 0x00000000000b7919 */ /* 0x000e620000008800 */
[----:B------:R-:W-:Y:S01]  /*17a0*/  MOV R6, 0x400 ;  /* 0x0000040000067802 */ /* 0x000fe20000000f00 */
[----:B------:R-:W-:-:S05]  /*17b0*/  IMAD.MOV.U32 R8, RZ, RZ, R0 ;  /* 0x000000ffff087224 */ /* 0x000fca00078e0000 */
[----:B------:R-:W2:Y:S01]  /*17c0*/  LDC R5, c[0x0][0x388] ;  /* 0x0000e200ff057b82 */ /* 0x000ea20000000800 */
[----:B0-----:R-:W-:-:S04]  /*17d0*/  IABS R4, R2 ;  /* 0x0000000200047213 */ /* 0x001fc80000000000 */
[----:B------:R-:W0:Y:S01]  /*17e0*/  I2F.RP R7, R4 ;  /* 0x0000000400077306 */ /* 0x000e220000209400 */
[----:B-1----:R-:W-:-:S07]  /*17f0*/  LEA R6, R11, R6, 0x18 ;  /* 0x000000060b067211 */ /* 0x002fce00078ec0ff */
[----:B0-----:R-:W0:Y:S02]  /*1800*/  MUFU.RCP R7, R7 ;  /* 0x0000000700077308 */ /* 0x001e240000001000 */
[----:B0-----:R-:W-:-:S06]  /*1810*/  VIADD R2, R7, 0xffffffe ;  /* 0x0ffffffe07027836 */ /* 0x001fcc0000000000 */
[----:B------:R0:W1:Y:S02]  /*1820*/  F2I.FTZ.U32.TRUNC.NTZ R3, R2 ;  /* 0x0000000200037305 */ /* 0x000064000021f000 */
[----:B0-----:R-:W-:Y:S02]  /*1830*/  HFMA2 R2, -RZ, RZ, 0, 0 ;  /* 0x00000000ff027431 */ /* 0x001fe400000001ff */
[----:B-1----:R-:W-:-:S04]  /*1840*/  IMAD.MOV R9, RZ, RZ, -R3 ;  /* 0x000000ffff097224 */ /* 0x002fc800078e0a03 */
[----:B------:R-:W-:-:S04]  /*1850*/  IMAD R9, R9, R4, RZ ;  /* 0x0000000409097224 */ /* 0x000fc800078e02ff */
[----:B--2---:R-:W-:-:S07]  /*1860*/  IMAD.HI.U32 R14, R3, R9, R2 ;  /* 0x00000009030e7227 */ /* 0x004fce00078e0002 */
.L_x_23:
[----:B------:R-:W-:Y:S02]  /*1870*/  IABS R3, R8 ;  /* 0x0000000800037213 */ /* 0x000fe40000000000 */
[----:B------:R-:W-:-:S03]  /*1880*/  IABS R12, R5 ;  /* 0x00000005000c7213 */ /* 0x000fc60000000000 */
[----:B------:R-:W-:-:S04]  /*1890*/  IMAD.HI.U32 R2, R14, R3, RZ ;  /* 0x000000030e027227 */ /* 0x000fc800078e00ff */
[----:B0-----:R-:W-:-:S04]  /*18a0*/  IMAD.MOV R10, RZ, RZ, -R2 ;  /* 0x000000ffff0a7224 */ /* 0x001fc800078e0a02 */
[----:B------:R-:W-:-:S05]  /*18b0*/  IMAD R3, R12, R10, R3 ;  /* 0x0000000a0c037224 */ /* 0x000fca00078e0203 */
[----:B------:R-:W-:-:S13]  /*18c0*/  ISETP.GT.U32.AND P1, PT, R4, R3, PT ;  /* 0x000000030400720c */ /* 0x000fda0003f24070 */
[----:B------:R-:W-:Y:S01]  /*18d0*/  @!P1 IADD3 R3, PT, PT, R3, -R12, RZ ;  /* 0x8000000c03039210 */ /* 0x000fe20007ffe0ff */
[----:B------:R-:W-:Y:S01]  /*18e0*/  @!P1 VIADD R2, R2, 0x1 ;  /* 0x0000000102029836 */ /* 0x000fe20000000000 */
[----:B------:R-:W-:Y:S02]  /*18f0*/  ISETP.NE.AND P1, PT, R5, RZ, PT ;  /* 0x000000ff0500720c */ /* 0x000fe40003f25270 */
[----:B------:R-:W-:Y:S02]  /*1900*/  ISETP.GE.U32.AND P0, PT, R3, R4, PT ;  /* 0x000000040300720c */ /* 0x000fe40003f06070 */
[----:B------:R-:W-:-:S04]  /*1910*/  LOP3.LUT R3, R8, R5, RZ, 0x3c, !PT ;  /* 0x0000000508037212 */ /* 0x000fc800078e3cff */
[----:B------:R-:W-:-:S07]  /*1920*/  ISETP.GE.AND P2, PT, R3, RZ, PT ;  /* 0x000000ff0300720c */ /* 0x000fce0003f46270 */
[----:B------:R-:W-:-:S05]  /*1930*/  @P0 VIADD R2, R2, 0x1 ;  /* 0x0000000102020836 */ /* 0x000fca0000000000 */
[----:B------:R-:W-:-:S05]  /*1940*/  MOV R10, R2 ;  /* 0x00000002000a7202 */ /* 0x000fca0000000f00 */
[----:B------:R-:W-:Y:S01]  /*1950*/  @!P2 IMAD.MOV R10, RZ, RZ, -R10 ;  /* 0x000000ffff0aa224 */ /* 0x000fe200078e0a0a */
[----:B------:R-:W-:-:S04]  /*1960*/  @!P1 LOP3.LUT R10, RZ, R5, RZ, 0x33, !PT ;  /* 0x00000005ff0a9212 */ /* 0x000fc800078e33ff */
[C---:B------:R-:W-:Y:S01]  /*1970*/  IADD3 R7, PT, PT, -R10.reuse, RZ, RZ ;  /* 0x000000ff0a077210 */ /* 0x040fe20007ffe1ff */
[----:B------:R-:W-:-:S04]  /*1980*/  VIADD R12, R10, UR4 ;  /* 0x000000040a0c7c36 */ /* 0x000fc80008000000 */
[----:B------:R-:W-:Y:S01]  /*1990*/  IMAD R11, R5, R7, R8 ;  /* 0x00000007050b7224 */ /* 0x000fe200078e0208 */
[----:B------:R-:W-:Y:S01]  /*19a0*/  ISETP.GE.AND P0, PT, R12, UR8, PT ;  /* 0x000000080c007c0c */ /* 0x000fe2000bf06270 */
[----:B------:R-:W-:-:S03]  /*19b0*/  IMAD.MOV.U32 R7, RZ, RZ, RZ ;  /* 0x000000ffff077224 */ /* 0x000fc600078e00ff */
[----:B------:R-:W-:-:S13]  /*19c0*/  ISETP.LT.OR P0, PT, R5, RZ, P0 ;  /* 0x000000ff0500720c */ /* 0x000fda0000701670 */
[----:B------:R-:W0:Y:S01]  /*19d0*/  @!P0 LDC.64 R2, c[0x0][0x3a0] ;  /* 0x0000e800ff028b82 */ /* 0x000e220000000a00 */
[----:B------:R-:W-:-:S04]  /*19e0*/  @!P0 IMAD R9, R12, R5, R11 ;  /* 0x000000050c098224 */ /* 0x000fc800078e020b */
[----:B0-----:R-:W-:-:S05]  /*19f0*/  @!P0 IMAD.WIDE R2, R9, 0x4, R2 ;  /* 0x0000000409028825 */ /* 0x001fca00078e0202 */
[----:B------:R-:W2:Y:S01]  /*1a00*/  @!P0 LDG.E.CONSTANT R7, desc[UR10][R2.64] ;  /* 0x0000000a02078981 */ /* 0x000ea2000c1e9900 */
[----:B------:R-:W-:Y:S01]  /*1a10*/  IMAD R9, R10, 0x104, R11 ;  /* 0x000001040a097824 */ /* 0x000fe200078e020b */
[----:B------:R-:W-:-:S03]  /*1a20*/  IADD3 R8, PT, PT, R22, R8, RZ ;  /* 0x0000000816087210 */ /* 0x000fc60007ffe0ff */
[----:B------:R-:W-:Y:S01]  /*1a30*/  IMAD R10, R9, 0x4, R6 ;  /* 0x00000004090a7824 */ /* 0x000fe200078e0206 */
[----:B------:R-:W-:-:S04]  /*1a40*/  ISETP.GE.AND P0, PT, R8, UR7, PT ;  /* 0x0000000708007c0c */ /* 0x000fc8000bf06270 */
[----:B--2---:R0:W-:Y:S09]  /*1a50*/  STS [R10+0x12400], R7 ;  /* 0x012400070a007388 */ /* 0x0041f20000000800 */
[----:B------:R-:W-:Y:S05]  /*1a60*/  @!P0 BRA `(.L_x_23) ;  /* 0xfffffffc00808947 */ /* 0x000fea000383ffff */
.L_x_22:
[----:B------:R-:W-:Y:S05]  /*1a70*/  BSYNC.RECONVERGENT B0 ;  /* 0x0000000000007941 */ /* 0x000fea0003800200 */
.L_x_21:
[----:B------:R-:W1:Y:S02]  /*1a80*/  LDCU UR7, c[0x0][0x388] ;  /* 0x00007100ff0777ac */ /* 0x000e640008000800 */
[----:B-1----:R-:W-:Y:S01]  /*1a90*/  UISETP.GE.AND UP1, UPT, UR7, 0x1, UPT ;  /* 0x000000010700788c */ /* 0x002fe2000bf26270 */
[----:B------:R-:W-:Y:S08]  /*1aa0*/  BAR.SYNC.DEFER_BLOCKING 0x0 ;  /* 0x0000000000007b1d */ /* 0x000ff00000010000 */
[----:B------:R-:W-:Y:S05]  /*1ab0*/  BRA.U !UP1, `(.L_x_24) ;  /* 0x0000000509887547 */ /* 0x000fea000b800000 */
[----:B------:R-:W-:Y:S01]  /*1ac0*/  BSSY.RECONVERGENT B0, `(.L_x_25) ;  /* 0x0000060000007945 */ /* 0x000fe20003800200 */
[----:B------:R-:W-:-:S07]  /*1ad0*/  IMAD.MOV.U32 R21, RZ, RZ, R0 ;  /* 0x000000ffff157224 */ /* 0x000fce00078e0000 */
.L_x_33:
[----:B-1----:R-:W1:Y:S01]  /*1ae0*/  LDC.64 R2, c[0x0][0x380] ;  /* 0x0000e000ff027b82 */ /* 0x002e620000000a00 */
[----:B------:R-:W-:Y:S01]  /*1af0*/  LOP3.LUT R23, R21, 0x3f, RZ, 0xc0, !PT ;  /* 0x0000003f15177812 */ /* 0x000fe200078ec0ff */
[----:B------:R-:W-:Y:S01]  /*1b00*/  BSSY.RECONVERGENT B1, `(.L_x_26) ;  /* 0x000005a000017945 */ /* 0x000fe20003800200 */
[----:B------:R-:W-:Y:S02]  /*1b10*/  SHF.R.U32.HI R24, RZ, 0x6, R21 ;  /* 0x00000006ff187819 */ /* 0x000fe40000011615 */
[----:B------:R-:W-:Y:S01]  /*1b20*/  IADD3 R21, PT, PT, R22, R21, RZ ;  /* 0x0000001516157210 */ /* 0x000fe20007ffe0ff */
[----:B------:R-:W-:Y:S02]  /*1b30*/  VIADD R26, R23, UR4 ;  /* 0x00000004171a7c36 */ /* 0x000fe40008000000 */
[----:B------:R-:W-:Y:S01]  /*1b40*/  VIADD R25, R24, UR5 ;  /* 0x0000000518197c36 */ /* 0x000fe20008000000 */
[----:B------:R-:W-:Y:S02]  /*1b50*/  ISETP.GE.U32.AND P1, PT, R21, 0x800, PT ;  /* 0x000008001500780c */ /* 0x000fe40003f26070 */
[----:B-1----:R-:W-:-:S04]  /*1b60*/  ISETP.GE.AND P0, PT, R26, R3, PT ;  /* 0x000000031a00720c */ /* 0x002fc80003f06270 */
[----:B------:R-:W-:-:S13]  /*1b70*/  ISETP.GE.OR P0, PT, R25, R2, P0 ;  /* 0x000000021900720c */ /* 0x000fda0000706670 */
[----:B------:R-:W-:Y:S05]  /*1b80*/  @P0 BRA `(.L_x_27) ;  /* 0x0000000400440947 */ /* 0x000fea0003800000 */
[----:B------:R-:W1:Y:S01]  /*1b90*/  LDCU UR13, c[0x0][0x388] ;  /* 0x00007100ff0d77ac */ /* 0x000e620008000800 */
[----:B------:R-:W-:Y:S01]  /*1ba0*/  IMAD.MOV.U32 R15, RZ, RZ, RZ ;  /* 0x000000ffff0f7224 */ /* 0x000fe200078e00ff */
[----:B------:R-:W-:Y:S01]  /*1bb0*/  MOV R2, RZ ;  /* 0x000000ff00027202 */ /* 0x000fe20000000f00 */
[----:B-1----:R-:W-:-:S09]  /*1bc0*/  UISETP.GE.U32.AND UP1, UPT, UR13, 0x8, UPT ;  /* 0x000000080d00788c */ /* 0x002fd2000bf26070 */
[----:B------:R-:W-:Y:S05]  /*1bd0*/  BRA.U !UP1, `(.L_x_28) ;  /* 0x0000000109647547 */ /* 0x000fea000b800000 */
[----:B------:R-:W1:Y:S01]  /*1be0*/  S2UR UR8, SR_CgaCtaId ;  /* 0x00000000000879c3 */ /* 0x000e620000008800 */
[----:B------:R-:W-:Y:S01]  /*1bf0*/  IMAD.MOV.U32 R15, RZ, RZ, RZ ;  /* 0x000000ffff0f7224 */ /* 0x000fe200078e00ff */
[----:B------:R-:W-:Y:S01]  /*1c00*/  UMOV UR7, 0x400 ;  /* 0x0000040000077882 */ /* 0x000fe20000000000 */
[----:B------:R-:W-:Y:S01]  /*1c10*/  IMAD.MOV.U32 R2, RZ, RZ, RZ ;  /* 0x000000ffff027224 */ /* 0x000fe200078e00ff */
[----:B-1----:R-:W-:-:S12]  /*1c20*/  ULEA UR7, UR8, UR7, 0x18 ;  /* 0x0000000708077291 */ /* 0x002fd8000f8ec0ff */
.L_x_29:
[--C-:B------:R-:W-:Y:S02]  /*1c30*/  IMAD R4, R24, 0x104, R2.reuse ;  /* 0x0000010418047824 */ /* 0x100fe400078e0202 */
[----:B------:R-:W-:Y:S01]  /*1c40*/  IMAD R5, R23, 0x104, R2 ;  /* 0x0000010417057824 */ /* 0x000fe200078e0202 */
[----:B------:R-:W-:Y:S02]  /*1c50*/  IADD3 R2, PT, PT, R2, 0x8, RZ ;  /* 0x0000000802027810 */ /* 0x000fe40007ffe0ff */
[----:B------:R-:W-:Y:S02]  /*1c60*/  LEA R28, R4, UR7, 0x2 ;  /* 0x00000007041c7c11 */ /* 0x000fe4000f8e10ff */
[----:B------:R-:W-:Y:S02]  /*1c70*/  LEA R29, R5, UR7, 0x2 ;  /* 0x00000007051d7c11 */ /* 0x000fe4000f8e10ff */
[----:B------:R-:W-:Y:S01]  /*1c80*/  ISETP.NE.AND P0, PT, R2, UR6, PT ;  /* 0x0000000602007c0c */ /* 0x000fe2000bf05270 */
[----:B0-----:R-:W-:Y:S04]  /*1c90*/  LDS.128 R4, [R28] ;  /* 0x000000001c047984 */ /* 0x001fe80000000c00 */
[----:B------:R-:W0:Y:S04]  /*1ca0*/  LDS.128 R8, [R29+0x12400] ;  /* 0x012400001d087984 */ /* 0x000e280000000c00 */
[----:B------:R-:W-:Y:S01]  /*1cb0*/  LDS.128 R16, [R29+0x12410] ;  /* 0x012410001d107984 */ /* 0x000fe20000000c00 */
[----:B0-----:R-:W-:-:S03]  /*1cc0*/  FFMA R4, R4, R8, R15 ;  /* 0x0000000804047223 */ /* 0x001fc6000000000f */
[----:B------:R-:W0:Y:S01]  /*1cd0*/  LDS.128 R12, [R28+0x10] ;  /* 0x000010001c0c7984 */ /* 0x000e220000000c00 */
[----:B------:R-:W-:-:S04]  /*1ce0*/  FFMA R5, R5, R9, R4 ;  /* 0x0000000905057223 */ /* 0x000fc80000000004 */
[----:B------:R-:W-:-:S04]  /*1cf0*/  FFMA R6, R6, R10, R5 ;  /* 0x0000000a06067223 */ /* 0x000fc80000000005 */
[----:B------:R-:W-:-:S04]  /*1d00*/  FFMA R7, R7, R11, R6 ;  /* 0x0000000b07077223 */ /* 0x000fc80000000006 */
[----:B0-----:R-:W-:-:S04]  /*1d10*/  FFMA R12, R12, R16, R7 ;  /* 0x000000100c0c7223 */ /* 0x001fc80000000007 */
[----:B------:R-:W-:-:S04]  /*1d20*/  FFMA R13, R13, R17, R12 ;  /* 0x000000110d0d7223 */ /* 0x000fc8000000000c */
[----:B------:R-:W-:-:S04]  /*1d30*/  FFMA R14, R14, R18, R13 ;  /* 0x000000120e0e7223 */ /* 0x000fc8000000000d */
[----:B------:R-:W-:Y:S01]  /*1d40*/  FFMA R15, R15, R19, R14 ;  /* 0x000000130f0f7223 */ /* 0x000fe2000000000e */
[----:B------:R-:W-:Y:S06]  /*1d50*/  @P0 BRA `(.L_x_29) ;  /* 0xfffffffc00b40947 */ /* 0x000fec000383ffff */
[----:B------:R-:W-:-:S07]  /*1d60*/  IMAD.U32 R2, RZ, RZ, UR6 ;  /* 0x00000006ff027e24 */ /* 0x000fce000f8e00ff */
.L_x_28:
[----:B------:R-:W-:-:S09]  /*1d70*/  UISETP.NE.AND UP1, UPT, UR9, URZ, UPT ;  /* 0x000000ff0900728c */ /* 0x000fd2000bf25270 */
[----:B------:R-:W-:Y:S05]  /*1d80*/  BRA.U !UP1, `(.L_x_30) ;  /* 0x0000000109b47547 */ /* 0x000fea000b800000 */
[----:B------:R-:W-:Y:S01]  /*1d90*/  UISETP.NE.AND UP1, UPT, UR12, URZ, UPT ;  /* 0x000000ff0c00728c */ /* 0x000fe2000bf25270 */
[----:B------:R-:W-:Y:S10]  /*1da0*/  BRA.U !UP0, `(.L_x_31) ;  /* 0x0000000108407547 */ /* 0x000ff4000b800000 */
[----:B------:R-:W1:Y:S01]  /*1db0*/  S2UR UR8, SR_CgaCtaId ;  /* 0x00000000000879c3 */ /* 0x000e620000008800 */
[----:B------:R-:W-:Y:S01]  /*1dc0*/  UMOV UR7, 0x400 ;  /* 0x0000040000077882 */ /* 0x000fe20000000000 */
[--C-:B------:R-:W-:Y:S02]  /*1dd0*/  IMAD R4, R24, 0x104, R2.reuse ;  /* 0x0000010418047824 */ /* 0x100fe400078e0202 */
[----:B------:R-:W-:Y:S02]  /*1de0*/  IMAD R5, R23, 0x104, R2 ;  /* 0x0000010417057824 */ /* 0x000fe400078e0202 */
[----:B------:R-:W-:Y:S01]  /*1df0*/  VIADD R2, R2, 0x4 ;  /* 0x0000000402027836 */ /* 0x000fe20000000000 */
[----:B-1----:R-:W-:-:S06]  /*1e00*/  ULEA UR7, UR8, UR7, 0x18 ;  /* 0x0000000708077291 */ /* 0x002fcc000f8ec0ff */
[----:B------:R-:W-:Y:S02]  /*1e10*/  LEA R12, R4, UR7, 0x2 ;  /* 0x00000007040c7c11 */ /* 0x000fe4000f8e10ff */
[----:B------:R-:W-:-:S03]  /*1e20*/  LEA R13, R5, UR7, 0x2 ;  /* 0x00000007050d7c11 */ /* 0x000fc6000f8e10ff */
[----:B------:R-:W-:Y:S04]  /*1e30*/  LDS.64 R4, [R12] ;  /* 0x000000000c047984 */ /* 0x000fe80000000a00 */
[----:B0-----:R-:W0:Y:S04]  /*1e40*/  LDS.64 R6, [R13+0x12400] ;  /* 0x012400000d067984 */ /* 0x001e280000000a00 */
[----:B------:R-:W-:Y:S04]  /*1e50*/  LDS.64 R8, [R12+0x8] ;  /* 0x000008000c087984 */ /* 0x000fe80000000a00 */
[----:B------:R-:W1:Y:S01]  /*1e60*/  LDS.64 R10, [R13+0x12408] ;  /* 0x012408000d0a7984 */ /* 0x000e620000000a00 */
[----:B0-----:R-:W-:-:S04]  /*1e70*/  FFMA R4, R4, R6, R15 ;  /* 0x0000000604047223 */ /* 0x001fc8000000000f */
[----:B------:R-:W-:-:S04]  /*1e80*/  FFMA R5, R5, R7, R4 ;  /* 0x0000000705057223 */ /* 0x000fc80000000004 */
[----:B-1----:R-:W-:-:S04]  /*1e90*/  FFMA R8, R8, R10, R5 ;  /* 0x0000000a08087223 */ /* 0x002fc80000000005 */
[----:B------:R-:W-:-:S07]  /*1ea0*/  FFMA R15, R9, R11, R8 ;  /* 0x0000000b090f7223 */ /* 0x000fce0000000008 */
.L_x_31:
[----:B------:R-:W-:Y:S05]  /*1eb0*/  BRA.U !UP1, `(.L_x_30) ;  /* 0x0000000109687547 */ /* 0x000fea000b800000 */
[----:B------:R-:W-:Y:S02]  /*1ec0*/  UISETP.NE.AND UP1, UPT, UR12, 0x1, UPT ;  /* 0x000000010c00788c */ /* 0x000fe4000bf25270 */
[----:B------:R-:W-:-:S07]  /*1ed0*/  ULOP3.LUT UP2, URZ, UR13, 0x1, URZ, 0xc0, !UPT ;  /* 0x000000010dff7892 */ /* 0x000fce000f84c0ff */
[----:B------:R-:W-:Y:S05]  /*1ee0*/  BRA.U !UP1, `(.L_x_32) ;  /* 0x0000000109307547 */ /* 0x000fea000b800000 */
[----:B------:R-:W1:Y:S01]  /*1ef0*/  S2UR UR8, SR_CgaCtaId ;  /* 0x00000000000879c3 */ /* 0x000e620000008800 */
[----:B------:R-:W-:Y:S01]  /*1f00*/  UMOV UR7, 0x400 ;  /* 0x0000040000077882 */ /* 0x000fe20000000000 */
[--C-:B------:R-:W-:Y:S02]  /*1f10*/  IMAD R4, R24, 0x104, R2.reuse ;  /* 0x0000010418047824 */ /* 0x100fe400078e0202 */
[----:B------:R-:W-:Y:S01]  /*1f20*/  IMAD R5, R23, 0x104, R2 ;  /* 0x0000010417057824 */ /* 0x000fe200078e0202 */
[----:B------:R-:W-:Y:S01]  /*1f30*/  IADD3 R2, PT, PT, R2, 0x2, RZ ;  /* 0x0000000202027810 */ /* 0x000fe20007ffe0ff */
[----:B-1----:R-:W-:-:S06]  /*1f40*/  ULEA UR7, UR8, UR7, 0x18 ;  /* 0x0000000708077291 */ /* 0x002fcc000f8ec0ff */
[----:B------:R-:W-:Y:S02]  /*1f50*/  LEA R4, R4, UR7, 0x2 ;  /* 0x0000000704047c11 */ /* 0x000fe4000f8e10ff */
[----:B------:R-:W-:-:S04]  /*1f60*/  LEA R6, R5, UR7, 0x2 ;  /* 0x0000000705067c11 */ /* 0x000fc8000f8e10ff */
[----:B------:R-:W-:Y:S04]  /*1f70*/  LDS.64 R4, [R4] ;  /* 0x0000000004047984 */ /* 0x000fe80000000a00 */
[----:B0-----:R-:W0:Y:S02]  /*1f80*/  LDS.64 R6, [R6+0x12400] ;  /* 0x0124000006067984 */ /* 0x001e240000000a00 */
[----:B0-----:R-:W-:-:S04]  /*1f90*/  FFMA R8, R4, R6, R15 ;  /* 0x0000000604087223 */ /* 0x001fc8000000000f */
[----:B------:R-:W-:-:S07]  /*1fa0*/  FFMA R15, R5, R7, R8 ;  /* 0x00000007050f7223 */ /* 0x000fce0000000008 */
.L_x_32:
[----:B------:R-:W-:Y:S05]  /*1fb0*/  BRA.U !UP2, `(.L_x_30) ;  /* 0x000000010a287547 */ /* 0x000fea000b800000 */
[----:B------:R-:W1:Y:S01]  /*1fc0*/  S2UR UR8, SR_CgaCtaId ;  /* 0x00000000000879c3 */ /* 0x000e620000008800 */
[----:B------:R-:W-:Y:S01]  /*1fd0*/  UMOV UR7, 0x400 ;  /* 0x0000040000077882 */ /* 0x000fe20000000000 */
[--C-:B------:R-:W-:Y:S02]  /*1fe0*/  IMAD R24, R24, 0x104, R2.reuse ;  /* 0x0000010418187824 */ /* 0x100fe400078e0202 */
[----:B------:R-:W-:Y:S01]  /*1ff0*/  IMAD R2, R23, 0x104, R2 ;  /* 0x0000010417027824 */ /* 0x000fe200078e0202 */
[----:B-1----:R-:W-:-:S06]  /*2000*/  ULEA UR7, UR8, UR7, 0x18 ;  /* 0x0000000708077291 */ /* 0x002fcc000f8ec0ff */
[----:B------:R-:W-:Y:S02]  /*2010*/  LEA R24, R24, UR7, 0x2 ;  /* 0x0000000718187c11 */ /* 0x000fe4000f8e10ff */
[----:B------:R-:W-:-:S04]  /*2020*/  LEA R2, R2, UR7, 0x2 ;  /* 0x0000000702027c11 */ /* 0x000fc8000f8e10ff */
[----:B------:R-:W-:Y:S04]  /*2030*/  LDS R24, [R24] ;  /* 0x0000000018187984 */ /* 0x000fe80000000800 */
[----:B------:R-:W1:Y:S02]  /*2040*/  LDS R2, [R2+0x12400] ;  /* 0x0124000002027984 */ /* 0x000e640000000800 */
[----:B-1----:R-:W-:-:S07]  /*2050*/  FFMA R15, R24, R2, R15 ;  /* 0x00000002180f7223 */ /* 0x002fce000000000f */
.L_x_30:
[----:B------:R-:W1:Y:S01]  /*2060*/  LDC.64 R4, c[0x0][0x3a8] ;  /* 0x0000ea00ff047b82 */ /* 0x000e620000000a00 */
[----:B------:R-:W-:-:S04]  /*2070*/  IMAD R3, R25, R3, R26 ;  /* 0x0000000319037224 */ /* 0x000fc800078e021a */
[----:B-1----:R-:W-:-:S05]  /*2080*/  IMAD.WIDE.U32 R2, R3, 0x4, R4 ;  /* 0x0000000403027825 */ /* 0x002fca00078e0004 */
[----:B------:R1:W-:Y:S02]  /*2090*/  STG.E desc[UR10][R2.64], R15 ;  /* 0x0000000f02007986 */ /* 0x0003e4000c10190a */
.L_x_27:
[----:B------:R-:W-:Y:S05]  /*20a0*/  BSYNC.RECONVERGENT B1 ;  /* 0x0000000000017941 */ /* 0x000fea0003800200 */
.L_x_26:
[----:B------:R-:W-:Y:S05]  /*20b0*/  @!P1 BRA `(.L_x_33) ;  /* 0xfffffff800889947 */ /* 0x000fea000383ffff */
[----:B------:R-:W-:Y:S05]  /*20c0*/  BSYNC.RECONVERGENT B0 ;  /* 0x0000000000007941 */ /* 0x000fea0003800200 */
.L_x_25:
[----:B------:R-:W-:Y:S05]  /*20d0*/  BRA `(.L_x_34) ;  /* 0x0000000400707947 */ /* 0x000fea0003800000 */
.L_x_24:
[----:B------:R-:W1:Y:S01]  /*20e0*/  S2R R11, SR_TID.X ;  /* 0x00000000000b7919 */ /* 0x000e620000002100 */
[----:B------:R-:W-:Y:S01]  /*20f0*/  ISETP.NE.AND P0, PT, R27, 0x2, PT ;  /* 0x000000021b00780c */ /* 0x000fe20003f05270 */
[----:B------:R-:W-:-:S12]  /*2100*/  BSSY.RECONVERGENT B0, `(.L_x_35) ;  /* 0x0000025000007945 */ /* 0x000fd80003800200 */
[----:B------:R-:W-:Y:S05]  /*2110*/  @!P0 BRA `(.L_x_36) ;  /* 0x00000000008c8947 */ /* 0x000fea0003800000 */
[----:B------:R-:W2:Y:S01]  /*2120*/  LDC.64 R2, c[0x0][0x380] ;  /* 0x0000e000ff027b82 */ /* 0x000ea20000000a00 */
[C---:B-1----:R-:W-:Y:S02]  /*2130*/  LOP3.LUT R6, R11.reuse, 0x3f, RZ, 0xc0, !PT ;  /* 0x0000003f0b067812 */ /* 0x042fe400078ec0ff */
[C---:B0-----:R-:W-:Y:S01]  /*2140*/  LEA.HI R7, R11.reuse, UR5, RZ, 0x1a ;  /* 0x000000050b077c11 */ /* 0x041fe2000f8fd0ff */
[----:B------:R-:W-:Y:S02]  /*2150*/  IMAD.IADD R11, R11, 0x1, R22 ;  /* 0x000000010b0b7824 */ /* 0x000fe400078e0216 */
[----:B------:R-:W-:-:S05]  /*2160*/  VIADD R6, R6, UR4 ;  /* 0x0000000406067c36 */ /* 0x000fca0008000000 */
[----:B--2---:R-:W-:-:S04]  /*2170*/  ISETP.GE.AND P0, PT, R6, R3, PT ;  /* 0x000000030600720c */ /* 0x004fc80003f06270 */
[----:B------:R-:W-:-:S13]  /*2180*/  ISETP.GE.OR P0, PT, R7, R2, P0 ;  /* 0x000000020700720c */ /* 0x000fda0000706670 */
[----:B------:R-:W0:Y:S01]  /*2190*/  @!P0 LDC.64 R4, c[0x0][0x3a8] ;  /* 0x0000ea00ff048b82 */ /* 0x000e220000000a00 */
[----:B------:R-:W-:-:S04]  /*21a0*/  @!P0 IMAD R7, R7, R3, R6 ;  /* 0x0000000307078224 */ /* 0x000fc800078e0206 */
[----:B0-----:R-:W-:-:S05]  /*21b0*/  @!P0 IMAD.WIDE.U32 R4, R7, 0x4, R4 ;  /* 0x0000000407048825 */ /* 0x001fca00078e0004 */
[----:B------:R2:W-:Y:S01]  /*21c0*/  @!P0 STG.E desc[UR10][R4.64], RZ ;  /* 0x000000ff04008986 */ /* 0x0005e2000c10190a */
[----:B------:R-:W-:-:S13]  /*21d0*/  ISETP.NE.AND P0, PT, R27, 0x3, PT ;  /* 0x000000031b00780c */ /* 0x000fda0003f05270 */
[----:B--2---:R-:W-:Y:S05]  /*21e0*/  @!P0 BRA `(.L_x_36) ;  /* 0x0000000000588947 */ /* 0x004fea0003800000 */
[C---:B------:R-:W-:Y:S02]  /*21f0*/  LOP3.LUT R4, R11.reuse, 0x3f, RZ, 0xc0, !PT ;  /* 0x0000003f0b047812 */ /* 0x040fe400078ec0ff */
[C---:B------:R-:W-:Y:S01]  /*2200*/  LEA.HI R7, R11.reuse, UR5, RZ, 0x1a ;  /* 0x000000050b077c11 */ /* 0x040fe2000f8fd0ff */
[----:B------:R-:W-:Y:S01]  /*2210*/  IMAD.IADD R11, R11, 0x1, R22 ;  /* 0x000000010b0b7824 */ /* 0x000fe200078e0216 */
[----:B------:R-:W-:-:S04]  /*2220*/  IADD3 R6, PT, PT, R4, UR4, RZ ;  /* 0x0000000404067c10 */ /* 0x000fc8000fffe0ff */
[----:B------:R-:W-:-:S04]  /*2230*/  ISETP.GE.AND P0, PT, R6, R3, PT ;  /* 0x000000030600720c */ /* 0x000fc80003f06270 */
[----:B------:R-:W-:-:S13]  /*2240*/  ISETP.GE.OR P0, PT, R7, R2, P0 ;  /* 0x000000020700720c */ /* 0x000fda0000706670 */
[----:B------:R-:W0:Y:S01]  /*2250*/  @!P0 LDC.64 R4, c[0x0][0x3a8] ;  /* 0x0000ea00ff048b82 */ /* 0x000e220000000a00 */
[----:B------:R-:W-:-:S04]  /*2260*/  @!P0 IMAD R7, R7, R3, R6 ;  /* 0x0000000307078224 */ /* 0x000fc800078e0206 */
[----:B0-----:R-:W-:-:S05]  /*2270*/  @!P0 IMAD.WIDE.U32 R4, R7, 0x4, R4 ;  /* 0x0000000407048825 */ /* 0x001fca00078e0004 */
[----:B------:R2:W-:Y:S01]  /*2280*/  @!P0 STG.E desc[UR10][R4.64], RZ ;  /* 0x000000ff04008986 */ /* 0x0005e2000c10190a */
[----:B------:R-:W-:-:S13]  /*2290*/  ISETP.NE.AND P0, PT, R27, RZ, PT ;  /* 0x000000ff1b00720c */ /* 0x000fda0003f05270 */
[----:B--2---:R-:W-:Y:S05]  /*22a0*/  @!P0 BRA `(.L_x_36) ;  /* 0x0000000000288947 */ /* 0x004fea0003800000 */
[C---:B------:R-:W-:Y:S02]  /*22b0*/  LOP3.LUT R4, R11.reuse, 0x3f, RZ, 0xc0, !PT ;  /* 0x0000003f0b047812 */ /* 0x040fe400078ec0ff */
[C---:B------:R-:W-:Y:S02]  /*22c0*/  LEA.HI R7, R11.reuse, UR5, RZ, 0x1a ;  /* 0x000000050b077c11 */ /* 0x040fe4000f8fd0ff */
[----:B------:R-:W-:Y:S01]  /*22d0*/  IADD3 R11, PT, PT, R11, R22, RZ ;  /* 0x000000160b0b7210 */ /* 0x000fe20007ffe0ff */
[----:B------:R-:W-:-:S05]  /*22e0*/  VIADD R6, R4, UR4 ;  /* 0x0000000404067c36 */ /* 0x000fca0008000000 */
[----:B------:R-:W-:-:S04]  /*22f0*/  ISETP.GE.AND P0, PT, R6, R3, PT ;  /* 0x000000030600720c */ /* 0x000fc80003f06270 */
[----:B------:R-:W-:-:S13]  /*2300*/  ISETP.GE.OR P0, PT, R7, R2, P0 ;  /* 0x000000020700720c */ /* 0x000fda0000706670 */
[----:B------:R-:W0:Y:S01]  /*2310*/  @!P0 LDC.64 R4, c[0x0][0x3a8] ;  /* 0x0000ea00ff048b82 */ /* 0x000e220000000a00 */
[----:B------:R-:W-:-:S04]  /*2320*/  @!P0 IMAD R3, R7, R3, R6 ;  /* 0x0000000307038224 */ /* 0x000fc800078e0206 */
[----:B0-----:R-:W-:-:S05]  /*2330*/  @!P0 IMAD.WIDE.U32 R2, R3, 0x4, R4 ;  /* 0x0000000403028825 */ /* 0x001fca00078e0004 */
[----:B------:R2:W-:Y:S02]  /*2340*/  @!P0 STG.E desc[UR10][R2.64], RZ ;  /* 0x000000ff02008986 */ /* 0x0005e4000c10190a */
.L_x_36:
[----:B------:R-:W-:Y:S05]  /*2350*/  BSYNC.RECONVERGENT B0 ;  /* 0x0000000000007941 */ /* 0x000fea0003800200 */
.L_x_35:
[----:B--2---:R-:W-:Y:S01]  /*2360*/  LOP3.LUT R2, R20, 0xffff, RZ, 0xc0, !PT ;  /* 0x0000ffff14027812 */ /* 0x004fe200078ec0ff */
[----:B------:R-:W2:Y:S01]  /*2370*/  LDCU.64 UR14, c[0x0][0x380] ;  /* 0x00007000ff0e77ac */ /* 0x000ea20008000a00 */
[----:B------:R-:W-:Y:S02]  /*2380*/  BSSY.RECONVERGENT B0, `(.L_x_34) ;  /* 0x0000031000007945 */ /* 0x000fe40003800200 */
[----:B------:R-:W-:-:S13]  /*2390*/  ISETP.GE.U32.AND P0, PT, R2, 0x2, PT ;  /* 0x000000020200780c */ /* 0x000fda0003f06070 */
[----:B------:R-:W-:Y:S05]  /*23a0*/  @!P0 BRA `(.L_x_37) ;  /* 0x0000000000b88947 */ /* 0x000fea0003800000 */
[C-C-:B-1----:R-:W-:Y:S02]  /*23b0*/  IMAD R17, R22.reuse, 0x2, R11.reuse ;  /* 0x0000000216117824 */ /* 0x142fe400078e020b */
[----:B------:R-:W-:Y:S02]  /*23c0*/  IMAD R15, R22, 0x3, R11 ;  /* 0x00000003160f7824 */ /* 0x000fe400078e020b */
[----:B------:R-:W-:-:S07]  /*23d0*/  IMAD.IADD R13, R11, 0x1, R22 ;  /* 0x000000010b0d7824 */ /* 0x000fce00078e0216 */
.L_x_38:
[----:B----4-:R-:W-:Y:S02]  /*23e0*/  LOP3.LUT R3, R13, 0x3f, RZ, 0xc0, !PT ;  /* 0x0000003f0d037812 */ /* 0x010fe400078ec0ff */
[----:B------:R-:W-:Y:S02]  /*23f0*/  LOP3.LUT R2, R11, 0x3f, RZ, 0xc0, !PT ;  /* 0x0000003f0b027812 */ /* 0x000fe400078ec0ff */
[----:B------:R-:W-:Y:S01]  /*2400*/  LOP3.LUT R4, R17, 0x3f, RZ, 0xc0, !PT ;  /* 0x0000003f11047812 */ /* 0x000fe200078ec0ff */
[----:B------:R-:W-:Y:S01]  /*2410*/  VIADD R16, R3, UR4 ;  /* 0x0000000403107c36 */ /* 0x000fe20008000000 */
[----:B------:R-:W-:Y:S02]  /*2420*/  LOP3.LUT R5, R15, 0x3f, RZ, 0xc0, !PT ;  /* 0x0000003f0f057812 */ /* 0x000fe400078ec0ff */
[----:B------:R-:W-:Y:S01]  /*2430*/  IADD3 R14, PT, PT, R2, UR4, RZ ;  /* 0x00000004020e7c10 */ /* 0x000fe2000fffe0ff */
[----:B------:R-:W-:Y:S01]  /*2440*/  VIADD R23, R4, UR4 ;  /* 0x0000000404177c36 */ /* 0x000fe20008000000 */
[----:B------:R-:W-:-:S02]  /*2450*/  IADD3 R25, PT, PT, R5, UR4, RZ ;  /* 0x0000000405197c10 */ /* 0x000fc4000fffe0ff */
[----:B------:R-:W-:Y:S02]  /*2460*/  LEA.HI R19, R11, UR5, RZ, 0x1a ;  /* 0x000000050b137c11 */ /* 0x000fe4000f8fd0ff */
[----:B--2---:R-:W-:Y:S02]  /*2470*/  ISETP.GE.AND P2, PT, R14, UR15, PT ;  /* 0x0000000f0e007c0c */ /* 0x004fe4000bf46270 */
[----:B------:R-:W-:Y:S01]  /*2480*/  LEA.HI R21, R13, UR5, RZ, 0x1a ;  /* 0x000000050d157c11 */ /* 0x000fe2000f8fd0ff */
[----:B------:R-:W-:Y:S01]  /*2490*/  IMAD R13, R22, 0x4, R13 ;  /* 0x00000004160d7824 */ /* 0x000fe200078e020d */
[----:B------:R-:W-:Y:S02]  /*24a0*/  ISETP.GE.AND P3, PT, R16, UR15, PT ;  /* 0x0000000f10007c0c */ /* 0x000fe4000bf66270 */
[----:B------:R-:W-:Y:S01]  /*24b0*/  LEA.HI R12, R17, UR5, RZ, 0x1a ;  /* 0x00000005110c7c11 */ /* 0x000fe2000f8fd0ff */
[----:B------:R-:W-:Y:S01]  /*24c0*/  IMAD R17, R22, 0x4, R17 ;  /* 0x0000000416117824 */ /* 0x000fe200078e0211 */
[----:B------:R-:W-:-:S02]  /*24d0*/  ISETP.GE.AND P0, PT, R23, UR15, PT ;  /* 0x0000000f17007c0c */ /* 0x000fc4000bf06270 */
[----:B0-----:R-:W-:Y:S02]  /*24e0*/  LEA.HI R10, R15, UR5, RZ, 0x1a ;  /* 0x000000050f0a7c11 */ /* 0x001fe4000f8fd0ff */
[----:B------:R-:W-:Y:S02]  /*24f0*/  ISETP.GE.AND P1, PT, R25, UR15, PT ;  /* 0x0000000f19007c0c */ /* 0x000fe4000bf26270 */
[----:B------:R-:W-:Y:S02]  /*2500*/  ISETP.GE.OR P2, PT, R19, UR14, P2 ;  /* 0x0000000e13007c0c */ /* 0x000fe40009746670 */
[----:B------:R-:W-:Y:S02]  /*2510*/  ISETP.GE.OR P3, PT, R21, UR14, P3 ;  /* 0x0000000e15007c0c */ /* 0x000fe40009f66670 */
[----:B------:R-:W-:Y:S02]  /*2520*/  ISETP.GE.OR P0, PT, R12, UR14, P0 ;  /* 0x0000000e0c007c0c */ /* 0x000fe40008706670 */
[----:B------:R-:W-:-:S02]  /*2530*/  ISETP.GE.OR P1, PT, R10, UR14, P1 ;  /* 0x0000000e0a007c0c */ /* 0x000fc40008f26670 */
[C-C-:B------:R-:W-:Y:S02]  /*2540*/  IADD3 R11, PT, PT, R22.reuse, R11, R22.reuse ;  /* 0x0000000b160b7210 */ /* 0x140fe40007ffe016 */
[C---:B------:R-:W-:Y:S02]  /*2550*/  LEA R15, R22.reuse, R15, 0x2 ;  /* 0x0000000f160f7211 */ /* 0x040fe400078e10ff */
[----:B------:R-:W-:Y:S01]  /*2560*/  IADD3 R11, PT, PT, R22, R11, R22 ;  /* 0x0000000b160b7210 */ /* 0x000fe20007ffe016 */
[----:B------:R-:W0:Y:S01]  /*2570*/  @!P2 LDC.64 R8, c[0x0][0x3a8] ;  /* 0x0000ea00ff08ab82 */ /* 0x000e220000000a00 */
[----:B------:R-:W-:Y:S02]  /*2580*/  @!P2 IMAD R19, R19, UR15, R14 ;  /* 0x0000000f1313ac24 */ /* 0x000fe4000f8e020e */
[----:B------:R-:W-:Y:S02]  /*2590*/  @!P3 IMAD R21, R21, UR15, R16 ;  /* 0x0000000f1515bc24 */ /* 0x000fe4000f8e0210 */
[----:B------:R-:W-:-:S02]  /*25a0*/  @!P0 IMAD R23, R12, UR15, R23 ;  /* 0x0000000f0c178c24 */ /* 0x000fc4000f8e0217 */
[----:B------:R-:W-:Y:S01]  /*25b0*/  @!P1 IMAD R25, R10, UR15, R25 ;  /* 0x0000000f0a199c24 */ /* 0x000fe2000f8e0219 */
[----:B------:R-:W1:Y:S08]  /*25c0*/  @!P3 LDC.64 R6, c[0x0][0x3a8] ;  /* 0x0000ea00ff06bb82 */ /* 0x000e700000000a00 */
[----:B------:R-:W2:Y:S08]  /*25d0*/  @!P0 LDC.64 R2, c[0x0][0x3a8] ;  /* 0x0000ea00ff028b82 */ /* 0x000eb00000000a00 */
[----:B------:R-:W3:Y:S01]  /*25e0*/  @!P1 LDC.64 R4, c[0x0][0x3a8] ;  /* 0x0000ea00ff049b82 */ /* 0x000ee20000000a00 */
[----:B0-----:R-:W-:-:S05]  /*25f0*/  @!P2 IMAD.WIDE.U32 R8, R19, 0x4, R8 ;  /* 0x000000041308a825 */ /* 0x001fca00078e0008 */
[----:B------:R4:W-:Y:S01]  /*2600*/  @!P2 STG.E desc[UR10][R8.64], RZ ;  /* 0x000000ff0800a986 */ /* 0x0009e2000c10190a */
[----:B-1----:R-:W-:-:S05]  /*2610*/  @!P3 IMAD.WIDE.U32 R6, R21, 0x4, R6 ;  /* 0x000000041506b825 */ /* 0x002fca00078e0006 */
[----:B------:R4:W-:Y:S01]  /*2620*/  @!P3 STG.E desc[UR10][R6.64], RZ ;  /* 0x000000ff0600b986 */ /* 0x0009e2000c10190a */
[----:B--2---:R-:W-:-:S05]  /*2630*/  @!P0 IMAD.WIDE.U32 R2, R23, 0x4, R2 ;  /* 0x0000000417028825 */ /* 0x004fca00078e0002 */
[----:B------:R4:W-:Y:S01]  /*2640*/  @!P0 STG.E desc[UR10][R2.64], RZ ;  /* 0x000000ff02008986 */ /* 0x0009e2000c10190a */
[----:B------:R-:W-:Y:S01]  /*2650*/  ISETP.GE.U32.AND P0, PT, R11, 0x800, PT ;  /* 0x000008000b00780c */ /* 0x000fe20003f06070 */
[----:B---3--:R-:W-:-:S05]  /*2660*/  @!P1 IMAD.WIDE.U32 R4, R25, 0x4, R4 ;  /* 0x0000000419049825 */ /* 0x008fca00078e0004 */
[----:B------:R4:W-:Y:S07]  /*2670*/  @!P1 STG.E desc[UR10][R4.64], RZ ;  /* 0x000000ff04009986 */ /* 0x0009ee000c10190a */
[----:B------:R-:W-:Y:S05]  /*2680*/  @!P0 BRA `(.L_x_38) ;  /* 0xfffffffc00548947 */ /* 0x000fea000383ffff */
.L_x_37:
[----:B--2---:R-:W-:Y:S05]  /*2690*/  BSYNC.RECONVERGENT B0 ;  /* 0x0000000000007941 */ /* 0x004fea0003800200 */
.L_x_34:
[----:B------:R-:W2:Y:S01]  /*26a0*/  LDCU UR7, c[0x0][0x384] ;  /* 0x00007080ff0777ac */ /* 0x000ea20008000800 */
[----:B------:R-:W-:-:S04]  /*26b0*/  UIADD3 UR4, UPT, UPT, UR4, 0x40, URZ ;  /* 0x0000004004047890 */ /* 0x000fc8000fffe0ff */
[----:B--2---:R-:W-:Y:S01]  /*26c0*/  UISETP.GE.AND UP1, UPT, UR4, UR7, UPT ;  /* 0x000000070400728c */ /* 0x004fe2000bf26270 */
[----:B------:R-:W-:Y:S08]  /*26d0*/  BAR.SYNC.DEFER_BLOCKING 0x0 ;  /* 0x0000000000007b1d */ /* 0x000ff00000010000 */
[----:B------:R-:W-:Y:S05]  /*26e0*/  BRA.U !UP1, `(.L_x_39) ;  /* 0xfffffff1090c7547 */ /* 0x000fea000b83ffff */
[----:B------:R-:W-:Y:S05]  /*26f0*/  EXIT ;  /* 0x000000000000794d */ /* 0x000fea0003800000 */
        .weak           $__internal_0_$__cuda_sm20_div_u16
        .type           $__internal_0_$__cuda_sm20_div_u16,@function
        .size           $__internal_0_$__cuda_sm20_div_u16,(.L_x_123 - $__internal_0_$__cuda_sm20_div_u16)
$__internal_0_$__cuda_sm20_div_u16:
[----:B------:R-:W0:Y:S01]  /*2700*/  I2F.U16 R4, R3 ;  /* 0x0000000300047306 */ /* 0x000e220000101000 */
[----:B------:R-:W-:Y:S01]  /*2710*/  IMAD.MOV.U32 R5, RZ, RZ, 0x4b800000 ;  /* 0x4b800000ff057424 */ /* 0x000fe200078e00ff */
[----:B------:R-:W-:Y:S02]  /*2720*/  I2FP.F32.U32.RZ R2, R2 ;  /* 0x0000000200027245 */ /* 0x000fe4000020d000 */
[C---:B0-----:R-:W-:Y:S02]  /*2730*/  FSETP.GEU.AND P1, PT, |R4|.reuse, 1.175494350822287508e-38, PT ;  /* 0x008000000400780b */ /* 0x041fe40003f2e200 */
[----:B------:R-:W-:Y:S02]  /*2740*/  FSETP.GT.AND P0, PT, |R4|, 8.50705917302346158658e+37, PT ;  /* 0x7e8000000400780b */ /* 0x000fe40003f04200 */
[----:B------:R-:W-:-:S04]  /*2750*/  FSEL R5, R5, 1, !P1 ;  /* 0x3f80000005057808 */ /* 0x000fc80004800000 */
[----:B------:R-:W-:Y:S02]  /*2760*/  FSEL R5, R5, 0.25, !P0 ;  /* 0x3e80000005057808 */ /* 0x000fe40004000000 */
[----:B------:R-:W-:Y:S01]  /*2770*/  ISETP.NE.U32.AND P0, PT, R3, RZ, PT ;  /* 0x000000ff0300720c */ /* 0x000fe20003f05070 */
[----:B------:R-:W-:Y:S02]  /*2780*/  HFMA2 R3, -RZ, RZ, 0, 0 ;  /* 0x00000000ff037431 */ /* 0x000fe400000001ff */
[----:B------:R-:W-:-:S06]  /*2790*/  FMUL R4, R4, R5 ;  /* 0x0000000504047220 */ /* 0x000fcc0000400000 */
[----:B------:R-:W0:Y:S02]  /*27a0*/  MUFU.RCP R4, R4 ;  /* 0x0000000400047308 */ /* 0x000e240000001000 */
[----:B0-----:R-:W-:-:S04]  /*27b0*/  FMUL R5, R5, R4 ;  /* 0x0000000405057220 */ /* 0x001fc80000400000 */
[----:B------:R-:W-:-:S04]  /*27c0*/  VIADD R5, R5, 0x2 ;  /* 0x0000000205057836 */ /* 0x000fc80000000000 */
[----:B------:R-:W-:Y:S01]  /*27d0*/  FMUL.RZ R5, R2, R5 ;  /* 0x0000000502057220 */ /* 0x000fe2000040c000 */
[----:B------:R-:W-:-:S05]  /*27e0*/  IMAD.MOV.U32 R2, RZ, RZ, R6 ;  /* 0x000000ffff027224 */ /* 0x000fca00078e0006 */
[----:B------:R-:W0:Y:S02]  /*27f0*/  F2I.U32.TRUNC.NTZ R5, R5 ;  /* 0x0000000500057305 */ /* 0x000e24000020f000 */
[----:B0-----:R-:W-:Y:S02]  /*2800*/  LOP3.LUT R20, R5, 0xffff, RZ, 0xc0, !PT ;  /* 0x0000ffff05147812 */ /* 0x001fe400078ec0ff */
[----:B------:R-:W-:Y:S01]  /*2810*/  @!P0 MOV R20, 0xffffffff ;  /* 0xffffffff00148802 */ /* 0x000fe20000000f00 */
[----:B------:R-:W-:Y:S06]  /*2820*/  RET.REL.NODEC R2 `(_ZN5hasty2v012elman_ladder18TiledB2bGemmKernelIfEEviiiPKT_S5_S5_PS3_) ;  /* 0xffffffd402f47950 */ /* 0x000fec0003c3ffff */
.L_x_40:
[----:B------:R-:W-:-:S00]  /*2830*/  BRA `(.L_x_40) ;  /* 0xfffffffc00fc7947 */ /* 0x000fc0000383ffff */
[----:B------:R-:W-:-:S00]  /*2840*/  NOP ;  /* 0x0000000000007918 */ /* 0x000fc00000000000 */
        /* <DEDUP_REMOVED lines=11> */
.L_x_123:


//--------------------- .text._ZN5hasty2v012elman_ladder18TiledB2bGemmKernelI13__nv_bfloat16EEviiiPKT_S6_S6_PS4_ --------------------------
	.section	.text._ZN5hasty2v012elman_ladder18TiledB2bGemmKernelI13__nv_bfloat16EEviiiPKT_S6_S6_PS4_,"ax",@progbits
	.align	128
        .global         _ZN5hasty2v012elman_ladder18TiledB2bGemmKernelI13__nv_bfloat16EEviiiPKT_S6_S6_PS4_
        .type           _ZN5hasty2v012elman_ladder18TiledB2bGemmKernelI13__nv_bfloat16EEviiiPKT_S6_S6_PS4_,@function
        .size           _ZN5hasty2v012elman_ladder18TiledB2bGemmKernelI13__nv_bfloat16EEviiiPKT_S6_S6_PS4_,(.L_x_124 - _ZN5hasty2v012elman_ladder18TiledB2bGemmKernelI13__nv_bfloat16EEviiiPKT_S6_S6_PS4_)
        .other          _ZN5hasty2v012elman_ladder18TiledB2bGemmKernelI13__nv_bfloat16EEviiiPKT_S6_S6_PS4_,@"STO_CUDA_ENTRY STV_DEFAULT"
_ZN5hasty2v012elman_ladder18TiledB2bGemmKernelI13__nv_bfloat16EEviiiPKT_S6_S6_PS4_:
.text._ZN5hasty2v012elman_ladder18TiledB2bGemmKernelI13__nv_bfloat16EEviiiPKT_S6_S6_PS4_:
        /* <DEDUP_REMOVED lines=25> */
[----:B--2---:R-:W-:-:S04]  /*0190*/  VIADD R6, R8, 0xffffffe ;  /* 0x0ffffffe08067836 */ /* 0x004fc80000000000 */
[----:B------:R0:W1:Y:S02]  /*01a0*/  F2I.FTZ.U32.TRUNC.NTZ R7, R6 ;  /* 0x0000000600077305 */ /* 0x000064000021f000 */
[----:B0-----:R-:W-:Y:S02]  /*01b0*/  HFMA2 R6, -RZ, RZ, 0, 0 ;  /* 0x00000000ff067431 */ /* 0x001fe400000001ff */
[----:B-1----:R-:W-:-:S04]  /*01c0*/  IMAD.MOV R9, RZ, RZ, -R7 ;  /* 0x000000ffff097224 */ /* 0x002fc800078e0a07 */
[----:B------:R-:W-:-:S04]  /*01d0*/  IMAD R9, R9, R2, RZ ;  /* 0x0000000209097224 */ /* 0x000fc800078e02ff */
[----:B------:R-:W-:-:S04]  /*01e0*/  IMAD.HI.U32 R7, R7, R9, R6 ;  /* 0x0000000907077227 */ /* 0x000fc800078e0006 */
[----:B---3--:R-:W-:-:S07]  /*01f0*/  IMAD.MOV.U32 R6, RZ, RZ, R0 ;  /* 0x000000ffff067224 */ /* 0x008fce00078e0000 */
.L_x_43:
[----:B------:R-:W-:-:S05]  /*0200*/  IABS R10, R6 ;  /* 0x00000006000a7213 */ /* 0x000fca0000000000 */
[----:B------:R-:W-:-:S04]  /*0210*/  IMAD.HI.U32 R8, R7, R10, RZ ;  /* 0x0000000a07087227 */ /* 0x000fc800078e00ff */
[----:B------:R-:W-:-:S04]  /*0220*/  IMAD.MOV R9, RZ, RZ, -R8 ;  /* 0x000000ffff097224 */ /* 0x000fc800078e0a08 */
[----:B------:R-:W-:-:S05]  /*0230*/  IMAD R9, R12, R9, R10 ;  /* 0x000000090c097224 */ /* 0x000fca00078e020a */
[----:B------:R-:W-:-:S13]  /*0240*/  ISETP.GT.U32.AND P3, PT, R2, R9, PT ;  /* 0x000000090200720c */ /* 0x000fda0003f64070 */
[----:B------:R-:W-:Y:S01]  /*0250*/  @!P3 IMAD.IADD R9, R9, 0x1, -R12 ;  /* 0x000000010909b824 */ /* 0x000fe200078e0a0c */
[----:B------:R-:W-:-:S04]  /*0260*/  @!P3 IADD3 R8, PT, PT, R8, 0x1, RZ ;  /* 0x000000010808b810 */ /* 0x000fc80007ffe0ff */
[----:B------:R-:W-:Y:S02]  /*0270*/  ISETP.GE.U32.AND P2, PT, R9, R2, PT ;  /* 0x000000020900720c */ /* 0x000fe40003f46070 */
[----:B------:R-:W-:-:S04]  /*0280*/  LOP3.LUT R9, R6, R3, RZ, 0x3c, !PT ;  /* 0x0000000306097212 */ /* 0x000fc800078e3cff */
[----:B------:R-:W-:-:S07]  /*0290*/  ISETP.GE.AND P4, PT, R9, RZ, PT ;  /* 0x000000ff0900720c */ /* 0x000fce0003f86270 */
[----:B------:R-:W-:-:S06]  /*02a0*/  @P2 VIADD R8, R8, 0x1 ;  /* 0x0000000108082836 */ /* 0x000fcc0000000000 */
        /* <DEDUP_REMOVED lines=10> */
.L_x_42:
[----:B------:R-:W-:Y:S05]  /*0350*/  BSYNC.RECONVERGENT B0 ;  /* 0x0000000000007941 */ /* 0x000fea0003800200 */
.L_x_41:
[----:B------:R-:W-:Y:S06]  /*0360*/  BAR.SYNC.DEFER_BLOCKING 0x0 ;  /* 0x0000000000007b1d */ /* 0x000fec0000010000 */
[----:B------:R-:W-:Y:S05]  /*0370*/  @!P0 EXIT ;  /* 0x000000000000894d */ /* 0x000fea0003800000 */
[----:B------:R-:W0:Y:S01]  /*0380*/  LDC R3, c[0x0][0x360] ;  /* 0x0000d800ff037b82 */ /* 0x000e220000000800 */
[----:B------:R-:W-:Y:S01]  /*0390*/  I2F.BF16 R23, RZ ;  /* 0x000000ff00177306 */ /* 0x000fe20000202400 */
[----:B------:R-:W-:Y:S01]  /*03a0*/  UMOV UR4, 0x400 ;  /* 0x0000040000047882 */ /* 0x000fe20000000000 */
[----:B------:R-:W1:Y:S05]  /*03b0*/  LDCU.64 UR10, c[0x0][0x358] ;  /* 0x00006b00ff0a77ac */ /* 0x000e6a0008000a00 */
[----:B------:R-:W2:Y:S01]  /*03c0*/  S2UR UR6, SR_CgaCtaId ;  /* 0x00000000000679c3 */ /* 0x000ea20000008800 */
[----:B0-----:R-:W0:Y:S01]  /*03d0*/  I2F.U32.RP R2, R3 ;  /* 0x0000000300027306 */ /* 0x001e220000209000 */
[----:B------:R-:W-:-:S02]  /*03e0*/  IADD3 R22, PT, PT, R0, R3, RZ ;  /* 0x0000000300167210 */ /* 0x000fc40007ffe0ff */
[----:B------:R-:W-:Y:S02]  /*03f0*/  ISETP.NE.U32.AND P2, PT, R3, RZ, PT ;  /* 0x000000ff0300720c */ /* 0x000fe40003f45070 */
[C---:B------:R-:W-:Y:S02]  /*0400*/  ISETP.GE.U32.AND P0, PT, R22.reuse, 0x400, PT ;  /* 0x000004001600780c */ /* 0x040fe40003f06070 */
[C---:B------:R-:W-:Y:S01]  /*0410*/  VIMNMX.U32 R7, PT, PT, R22.reuse, 0x400, !PT ;  /* 0x0000040016077848 */ /* 0x040fe20007fe0000 */
[----:B--2---:R-:W-:Y:S01]  /*0420*/  ULEA UR4, UR6, UR4, 0x18 ;  /* 0x0000000406047291 */ /* 0x004fe2000f8ec0ff */
[----:B------:R-:W-:Y:S02]  /*0430*/  SEL R21, RZ, 0x1, P0 ;  /* 0x00000001ff157807 */ /* 0x000fe40000000000 */
[----:B------:R-:W-:Y:S01]  /*0440*/  IADD3 R20, PT, PT, R22, R3, RZ ;  /* 0x0000000316147210 */ /* 0x000fe20007ffe0ff */
[----:B0-----:R-:W0:Y:S03]  /*0450*/  MUFU.RCP R2, R2 ;  /* 0x0000000200027308 */ /* 0x001e260000001000 */
[----:B------:R-:W-:Y:S01]  /*0460*/  LOP3.LUT R11, R20, 0x1f, RZ, 0xc0, !PT ;  /* 0x0000001f140b7812 */ /* 0x000fe200078ec0ff */
[----:B0-----:R-:W-:Y:S01]  /*0470*/  VIADD R4, R2, 0xffffffe ;  /* 0x0ffffffe02047836 */ /* 0x001fe20000000000 */
[----:B------:R-:W-:-:S03]  /*0480*/  IADD3 R2, PT, PT, R7, -R22, -R21 ;  /* 0x8000001607027210 */ /* 0x000fc60007ffe815 */
[----:B------:R0:W2:Y:S02]  /*0490*/  F2I.FTZ.U32.TRUNC.NTZ R5, R4 ;  /* 0x0000000400057305 */ /* 0x0000a4000021f000 */
[----:B0-----:R-:W-:Y:S02]  /*04a0*/  IMAD.MOV.U32 R4, RZ, RZ, RZ ;  /* 0x000000ffff047224 */ /* 0x001fe400078e00ff */
[----:B--2---:R-:W-:-:S04]  /*04b0*/  IMAD.MOV R6, RZ, RZ, -R5 ;  /* 0x000000ffff067224 */ /* 0x004fc800078e0a05 */
[----:B------:R-:W-:-:S04]  /*04c0*/  IMAD R9, R6, R3, RZ ;  /* 0x0000000306097224 */ /* 0x000fc800078e02ff */
[----:B------:R-:W-:-:S06]  /*04d0*/  IMAD.HI.U32 R5, R5, R9, R4 ;  /* 0x0000000905057227 */ /* 0x000fcc00078e0004 */
[----:B------:R-:W-:-:S04]  /*04e0*/  IMAD.HI.U32 R4, R5, R2, RZ ;  /* 0x0000000205047227 */ /* 0x000fc800078e00ff */
[----:B------:R-:W-:-:S04]  /*04f0*/  IMAD.MOV R5, RZ, RZ, -R4 ;  /* 0x000000ffff057224 */ /* 0x000fc800078e0a04 */
[----:B------:R-:W-:-:S05]  /*0500*/  IMAD R2, R3, R5, R2 ;  /* 0x0000000503027224 */ /* 0x000fca00078e0202 */
[----:B------:R-:W-:-:S13]  /*0510*/  ISETP.GE.U32.AND P0, PT, R2, R3, PT ;  /* 0x000000030200720c */ /* 0x000fda0003f06070 */
[----:B------:R-:W-:Y:S02]  /*0520*/  @P0 IMAD.IADD R2, R2, 0x1, -R3 ;  /* 0x0000000102020824 */ /* 0x000fe400078e0a03 */
[----:B------:R-:W-:-:S03]  /*0530*/  @P0 VIADD R4, R4, 0x1 ;  /* 0x0000000104040836 */ /* 0x000fc60000000000 */
[----:B------:R-:W-:Y:S02]  /*0540*/  ISETP.GE.U32.AND P1, PT, R2, R3, PT ;  /* 0x000000030200720c */ /* 0x000fe40003f26070 */
[----:B------:R-:W-:-:S05]  /*0550*/  SHF.R.U32.HI R2, RZ, 0x5, R20 ;  /* 0x00000005ff027819 */ /* 0x000fca0000011614 */
[----:B------:R-:W-:-:S05]  /*0560*/  IMAD R2, R2, 0x24, R11 ;  /* 0x0000002402027824 */ /* 0x000fca00078e020b */
[----:B------:R-:W-:Y:S01]  /*0570*/  LEA R2, R2, UR4, 0x1 ;  /* 0x0000000402027c11 */ /* 0x000fe2000f8e08ff */
[----:B------:R-:W-:Y:S01]  /*0580*/  @P1 VIADD R4, R4, 0x1 ;  /* 0x0000000104041836 */ /* 0x000fe20000000000 */
[----:B------:R-:W-:Y:S01]  /*0590*/  @!P2 LOP3.LUT R4, RZ, R3, RZ, 0x33, !PT ;  /* 0x00000003ff04a212 */ /* 0x000fe200078e33ff */
[----:B------:R-:W-:-:S04]  /*05a0*/  UMOV UR4, URZ ;  /* 0x000000ff00047c82 */ /* 0x000fc80008000000 */
[----:B-1----:R-:W-:-:S07]  /*05b0*/  IMAD.IADD R21, R21, 0x1, R4 ;  /* 0x0000000115157824 */ /* 0x002fce00078e0204 */
.L_x_61:
[----:B--2---:R-:W-:Y:S01]  /*05c0*/  LOP3.LUT R10, R21, 0x3, RZ, 0xc0, !PT ;  /* 0x00000003150a7812 */ /* 0x004fe200078ec0ff */
[----:B------:R-:W-:Y:S01]  /*05d0*/  BSSY.RECONVERGENT B0, `(.L_x_44) ;  /* 0x000003f000007945 */ /* 0x000fe20003800200 */
[----:B---3--:R-:W-:Y:S02]  /*05e0*/  MOV R8, R0 ;  /* 0x0000000000087202 */ /* 0x008fe40000000f00 */
[----:B------:R-:W-:-:S13]  /*05f0*/  ISETP.NE.AND P0, PT, R10, 0x3, PT ;  /* 0x000000030a00780c */ /* 0x000fda0003f05270 */
[----:B01----:R-:W-:Y:S05]  /*0600*/  @!P0 BRA `(.L_x_45) ;  /* 0x0000000000ec8947 */ /* 0x003fea0003800000 */
        /* <DEDUP_REMOVED lines=11> */
[----:B-1----:R-:W-:-:S05]  /*06c0*/  LEA R13, R13, R12, 0x18 ;  /* 0x0000000c0d0d7211 */ /* 0x002fca00078ec0ff */
[----:B------:R-:W-:Y:S01]  /*06d0*/  IMAD R15, R6, 0x2, R13 ;  /* 0x00000002060f7824 */ /* 0x000fe200078e020d */
[----:B------:R-:W-:-:S05]  /*06e0*/  PRMT R6, R23, 0x7610, R6 ;  /* 0x0000761017067816 */ /* 0x000fca0000000006 */
[----:B------:R-:W-:Y:S05]  /*06f0*/  @P0 BRA `(.L_x_47) ;  /* 0x0000000000100947 */ /* 0x000fea0003800000 */
[----:B------:R-:W0:Y:S01]  /*0700*/  LDC.64 R6, c[0x0][0x390] ;  /* 0x0000e400ff067b82 */ /* 0x000e220000000a00 */
[----:B------:R-:W-:-:S04]  /*0710*/  IMAD R9, R9, R5, R8 ;  /* 0x0000000509097224 */ /* 0x000fc800078e0208 */
[----:B0-----:R-:W-:-:S06]  /*0720*/  IMAD.WIDE.U32 R6, R9, 0x2, R6 ;  /* 0x0000000209067825 */ /* 0x001fcc00078e0006 */
[----:B------:R0:W5:Y:S02]  /*0730*/  LDG.E.U16.CONSTANT R6, desc[UR10][R6.64] ;  /* 0x0000000a06067981 */ /* 0x000164000c1e9500 */
.L_x_47:
[----:B------:R-:W-:Y:S05]  /*0740*/  BSYNC.RECONVERGENT B1 ;  /* 0x0000000000017941 */ /* 0x000fea0003800200 */
.L_x_46:
[----:B-----5:R1:W-:Y:S01]  /*0750*/  STS.U16 [R15+0x8200], R6 ;  /* 0x008200060f007388 */ /* 0x0203e20000000400 */
[----:B------:R-:W-:Y:S02]  /*0760*/  ISETP.NE.AND P0, PT, R10, RZ, PT ;  /* 0x000000ff0a00720c */ /* 0x000fe40003f05270 */
[----:B------:R-:W-:-:S11]  /*0770*/  MOV R8, R22 ;  /* 0x0000001600087202 */ /* 0x000fd60000000f00 */
[----:B-1----:R-:W-:Y:S05]  /*0780*/  @!P0 BRA `(.L_x_45) ;  /* 0x00000000008c8947 */ /* 0x002fea0003800000 */
[----:B------:R-:W-:Y:S01]  /*0790*/  LOP3.LUT R6, R22, 0x1f, RZ, 0xc0, !PT ;  /* 0x0000001f16067812 */ /* 0x000fe200078ec0ff */
[----:B------:R-:W-:Y:S01]  /*07a0*/  BSSY.RECONVERGENT B1, `(.L_x_48) ;  /* 0x000000e000017945 */ /* 0x000fe20003800200 */
[----:B0-----:R-:W-:-:S03]  /*07b0*/  SHF.R.U32.HI R7, RZ, 0x5, R22 ;  /* 0x00000005ff077819 */ /* 0x001fc60000011616 */
[----:B------:R-:W-:Y:S02]  /*07c0*/  VIADD R8, R6, UR4 ;  /* 0x0000000406087c36 */ /* 0x000fe40008000000 */
[C---:B------:R-:W-:Y:S02]  /*07d0*/  VIADD R9, R7.reuse, UR5 ;  /* 0x0000000507097c36 */ /* 0x040fe40008000000 */
[----:B------:R-:W-:Y:S01]  /*07e0*/  IMAD R6, R7, 0x24, R6 ;  /* 0x0000002407067824 */ /* 0x000fe200078e0206 */
[----:B------:R-:W-:-:S03]  /*07f0*/  ISETP.GE.AND P0, PT, R8, R5, PT ;  /* 0x000000050800720c */ /* 0x000fc60003f06270 */
[----:B------:R-:W-:Y:S01]  /*0800*/  IMAD R13, R6, 0x2, R13 ;  /* 0x00000002060d7824 */ /* 0x000fe200078e020d */
[----:B------:R-:W-:Y:S02]  /*0810*/  ISETP.GE.U32.OR P0, PT, R9, R4, P0 ;  /* 0x000000040900720c */ /* 0x000fe40000706470 */
[----:B------:R-:W-:-:S11]  /*0820*/  PRMT R6, R23, 0x7610, R6 ;  /* 0x0000761017067816 */ /* 0x000fd60000000006 */
[----:B------:R-:W-:Y:S05]  /*0830*/  @P0 BRA `(.L_x_49) ;  /* 0x0000000000100947 */ /* 0x000fea0003800000 */
[----:B------:R-:W0:Y:S01]  /*0840*/  LDC.64 R6, c[0x0][0x390] ;  /* 0x0000e400ff067b82 */ /* 0x000e220000000a00 */
[----:B------:R-:W-:-:S04]  /*0850*/  IMAD R9, R9, R5, R8 ;  /* 0x0000000509097224 */ /* 0x000fc800078e0208 */
[----:B0-----:R-:W-:-:S06]  /*0860*/  IMAD.WIDE.U32 R6, R9, 0x2, R6 ;  /* 0x0000000209067825 */ /* 0x001fcc00078e0006 */
[----:B------:R0:W5:Y:S02]  /*0870*/  LDG.E.U16.CONSTANT R6, desc[UR10][R6.64] ;  /* 0x0000000a06067981 */ /* 0x000164000c1e9500 */
.L_x_49:
[----:B------:R-:W-:Y:S05]  /*0880*/  BSYNC.RECONVERGENT B1 ;  /* 0x0000000000017941 */ /* 0x000fea0003800200 */
.L_x_48:
[----:B-----5:R1:W-:Y:S01]  /*0890*/  STS.U16 [R13+0x8200], R6 ;  /* 0x008200060d007388 */ /* 0x0203e20000000400 */
[----:B------:R-:W-:Y:S02]  /*08a0*/  ISETP.NE.AND P0, PT, R10, 0x1, PT ;  /* 0x000000010a00780c */ /* 0x000fe40003f05270 */
[----:B------:R-:W-:-:S11]  /*08b0*/  MOV R8, R20 ;  /* 0x0000001400087202 */ /* 0x000fd60000000f00 */
[----:B-1----:R-:W-:Y:S05]  /*08c0*/  @!P0 BRA `(.L_x_45) ;  /* 0x00000000003c8947 */ /* 0x002fea0003800000 */
[----:B------:R-:W-:Y:S01]  /*08d0*/  SHF.R.U32.HI R6, RZ, 0x5, R20 ;  /* 0x00000005ff067819 */ /* 0x000fe20000011614 */
[----:B------:R-:W-:Y:S01]  /*08e0*/  VIADD R8, R11, UR4 ;  /* 0x000000040b087c36 */ /* 0x000fe20008000000 */
[----:B------:R-:W-:Y:S01]  /*08f0*/  BSSY.RECONVERGENT B1, `(.L_x_50) ;  /* 0x000000a000017945 */ /* 0x000fe20003800200 */
[----:B0-----:R-:W-:Y:S02]  /*0900*/  PRMT R7, R23, 0x7610, R7 ;  /* 0x0000761017077816 */ /* 0x001fe40000000007 */
[----:B------:R-:W-:Y:S01]  /*0910*/  VIADD R9, R6, UR5 ;  /* 0x0000000506097c36 */ /* 0x000fe20008000000 */
[----:B------:R-:W-:-:S04]  /*0920*/  ISETP.GE.AND P0, PT, R8, R5, PT ;  /* 0x000000050800720c */ /* 0x000fc80003f06270 */
[----:B------:R-:W-:-:S13]  /*0930*/  ISETP.GE.U32.OR P0, PT, R9, R4, P0 ;  /* 0x000000040900720c */ /* 0x000fda0000706470 */
[----:B------:R-:W-:Y:S05]  /*0940*/  @P0 BRA `(.L_x_51) ;  /* 0x0000000000100947 */ /* 0x000fea0003800000 */
[----:B------:R-:W0:Y:S01]  /*0950*/  LDC.64 R6, c[0x0][0x390] ;  /* 0x0000e400ff067b82 */ /* 0x000e220000000a00 */
[----:B------:R-:W-:-:S04]  /*0960*/  IMAD R5, R9, R5, R8 ;  /* 0x0000000509057224 */ /* 0x000fc800078e0208 */
[----:B0-----:R-:W-:-:S05]  /*0970*/  IMAD.WIDE.U32 R4, R5, 0x2, R6 ;  /* 0x0000000205047825 */ /* 0x001fca00078e0006 */
[----:B------:R0:W5:Y:S02]  /*0980*/  LDG.E.U16.CONSTANT R7, desc[UR10][R4.64] ;  /* 0x0000000a04077981 */ /* 0x000164000c1e9500 */
.L_x_51:
[----:B------:R-:W-:Y:S05]  /*0990*/  BSYNC.RECONVERGENT B1 ;  /* 0x0000000000017941 */ /* 0x000fea0003800200 */
.L_x_50:
[----:B-----5:R1:W-:Y:S01]  /*09a0*/  STS.U16 [R2+0x8200], R7 ;  /* 0x0082000702007388 */ /* 0x0203e20000000400 */
[----:B------:R-:W-:-:S07]  /*09b0*/  IMAD.IADD R8, R20, 0x1, R3 ;  /* 0x0000000114087824 */ /* 0x000fce00078e0203 */
.L_x_45:
[----:B------:R-:W-:Y:S05]  /*09c0*/  BSYNC.RECONVERGENT B0 ;  /* 0x0000000000007941 */ /* 0x000fea0003800200 */
.L_x_44:
[----:B------:R-:W-:Y:S01]  /*09d0*/  ISETP.GE.U32.AND P0, PT, R21, 0x3, PT ;  /* 0x000000031500780c */ /* 0x000fe20003f06070 */
[----:B------:R-:W2:Y:S01]  /*09e0*/  LDCU UR12, c[0x0][0x388] ;  /* 0x00007100ff0c77ac */ /* 0x000ea20008000800 */
[----:B------:R-:W-:Y:S01]  /*09f0*/  BSSY.RECONVERGENT B0, `(.L_x_52) ;  /* 0x0000045000007945 */ /* 0x000fe20003800200 */
[----:B------:R-:W-:Y:S01]  /*0a00*/  ISETP.GE.AND P1, PT, R0, R25, PT ;  /* 0x000000190000720c */ /* 0x000fe20003f26270 */
[----:B------:R-:W3:Y:S09]  /*0a10*/  LDCU.64 UR8, c[0x0][0x380] ;  /* 0x00007000ff0877ac */ /* 0x000ef20008000a00 */
[----:B------:R-:W-:Y:S05]  /*0a20*/  @!P0 BRA `(.L_x_53) ;  /* 0x0000000400048947 */ /* 0x000fea0003800000 */
.L_x_54:
[----:B0-----:R-:W-:Y:S01]  /*0a30*/  LOP3.LUT R6, R8, 0x1f, RZ, 0xc0, !PT ;  /* 0x0000001f08067812 */ /* 0x001fe200078ec0ff */
[--C-:B------:R-:W-:Y:S01]  /*0a40*/  IMAD.IADD R10, R3, 0x1, R8.reuse ;  /* 0x00000001030a7824 */ /* 0x100fe200078e0208 */
[----:B------:R-:W-:Y:S02]  /*0a50*/  SHF.R.U32.HI R17, RZ, 0x5, R8 ;  /* 0x00000005ff117819 */ /* 0x000fe40000011608 */
[----:B0-----:R-:W-:Y:S02]  /*0a60*/  IADD3 R4, PT, PT, R6, UR4, RZ ;  /* 0x0000000406047c10 */ /* 0x001fe4000fffe0ff */
[----:B-1----:R-:W-:Y:S01]  /*0a70*/  LOP3.LUT R7, R10, 0x1f, RZ, 0xc0, !PT ;  /* 0x0000001f0a077812 */ /* 0x002fe200078ec0ff */
[----:B------:R-:W-:Y:S01]  /*0a80*/  VIADD R5, R17, UR5 ;  /* 0x0000000511057c36 */ /* 0x000fe20008000000 */
[----:B---3--:R-:W-:Y:S02]  /*0a90*/  ISETP.GE.AND P0, PT, R4, UR9, PT ;  /* 0x0000000904007c0c */ /* 0x008fe4000bf06270 */
[----:B------:R-:W-:Y:S01]  /*0aa0*/  SHF.R.U32.HI R18, RZ, 0x5, R10 ;  /* 0x00000005ff127819 */ /* 0x000fe2000001160a */
[----:B------:R-:W-:Y:S01]  /*0ab0*/  VIADD R12, R7, UR4 ;  /* 0x00000004070c7c36 */ /* 0x000fe20008000000 */
[----:B------:R-:W-:Y:S01]  /*0ac0*/  ISETP.GE.OR P2, PT, R5, UR8, P0 ;  /* 0x0000000805007c0c */ /* 0x000fe20008746670 */
[----:B------:R-:W-:Y:S01]  /*0ad0*/  IMAD.IADD R10, R10, 0x1, R3 ;  /* 0x000000010a0a7824 */ /* 0x000fe200078e0203 */
[----:B------:R-:W-:-:S02]  /*0ae0*/  IADD3 R13, PT, PT, R18, UR5, RZ ;  /* 0x00000005120d7c10 */ /* 0x000fc4000fffe0ff */
[----:B------:R-:W-:Y:S02]  /*0af0*/  ISETP.GE.AND P0, PT, R12, UR9, PT ;  /* 0x000000090c007c0c */ /* 0x000fe4000bf06270 */
[----:B------:R-:W-:Y:S02]  /*0b00*/  SHF.R.U32.HI R16, RZ, 0x5, R10 ;  /* 0x00000005ff107819 */ /* 0x000fe4000001160a */
[----:B------:R-:W-:Y:S02]  /*0b10*/  ISETP.GE.OR P0, PT, R13, UR8, P0 ;  /* 0x000000080d007c0c */ /* 0x000fe40008706670 */
[----:B------:R-:W-:-:S03]  /*0b20*/  PRMT R14, R23, 0x7610, R14 ;  /* 0x00007610170e7816 */ /* 0x000fc6000000000e */
[----:B------:R-:W0:Y:S01]  /*0b30*/  @!P2 LDC.64 R8, c[0x0][0x390] ;  /* 0x0000e400ff08ab82 */ /* 0x000e220000000a00 */
[----:B------:R-:W-:Y:S02]  /*0b40*/  @!P2 IMAD R5, R5, UR9, R4 ;  /* 0x000000090505ac24 */ /* 0x000fe4000f8e0204 */
[----:B------:R-:W-:-:S05]  /*0b50*/  IMAD.IADD R4, R10, 0x1, R3 ;  /* 0x000000010a047824 */ /* 0x000fca00078e0203 */
[----:B------:R-:W1:Y:S01]  /*0b60*/  @!P0 LDC.64 R26, c[0x0][0x390] ;  /* 0x0000e400ff1a8b82 */ /* 0x000e620000000a00 */
[----:B------:R-:W-:Y:S01]  /*0b70*/  SHF.R.U32.HI R15, RZ, 0x5, R4 ;  /* 0x00000005ff0f7819 */ /* 0x000fe20000011604 */
[----:B------:R-:W-:Y:S01]  /*0b80*/  @!P0 IMAD R13, R13, UR9, R12 ;  /* 0x000000090d0d8c24 */ /* 0x000fe2000f8e020c */
[----:B------:R-:W-:Y:S01]  /*0b90*/  IADD3 R24, PT, PT, R16, UR5, RZ ;  /* 0x0000000510187c10 */ /* 0x000fe2000fffe0ff */
[----:B0-----:R-:W-:Y:S01]  /*0ba0*/  @!P2 IMAD.WIDE.U32 R8, R5, 0x2, R8 ;  /* 0x000000020508a825 */ /* 0x001fe200078e0008 */
[----:B------:R-:W-:Y:S02]  /*0bb0*/  LOP3.LUT R5, R10, 0x1f, RZ, 0xc0, !PT ;  /* 0x0000001f0a057812 */ /* 0x000fe400078ec0ff */
[----:B------:R-:W-:Y:S01]  /*0bc0*/  LOP3.LUT R10, R4, 0x1f, RZ, 0xc0, !PT ;  /* 0x0000001f040a7812 */ /* 0x000fe200078ec0ff */
[----:B------:R-:W-:Y:S01]  /*0bd0*/  VIADD R12, R15, UR5 ;  /* 0x000000050f0c7c36 */ /* 0x000fe20008000000 */
[----:B------:R0:W3:Y:S01]  /*0be0*/  @!P2 LDG.E.U16.CONSTANT R14, desc[UR10][R8.64] ;  /* 0x0000000a080ea981 */ /* 0x0000e2000c1e9500 */
[----:B------:R-:W-:-:S02]  /*0bf0*/  VIADD R19, R5, UR4 ;  /* 0x0000000405137c36 */ /* 0x000fc40008000000 */
[----:B------:R-:W-:-:S03]  /*0c00*/  VIADD R29, R10, UR4 ;  /* 0x000000040a1d7c36 */ /* 0x000fc60008000000 */
[----:B------:R-:W-:Y:S02]  /*0c10*/  ISETP.GE.AND P2, PT, R19, UR9, PT ;  /* 0x0000000913007c0c */ /* 0x000fe4000bf46270 */
[----:B------:R-:W-:Y:S02]  /*0c20*/  ISETP.GE.AND P3, PT, R29, UR9, PT ;  /* 0x000000091d007c0c */ /* 0x000fe4000bf66270 */
[----:B------:R-:W-:Y:S02]  /*0c30*/  ISETP.GE.OR P2, PT, R24, UR8, P2 ;  /* 0x0000000818007c0c */ /* 0x000fe40009746670 */
[----:B------:R-:W-:Y:S01]  /*0c40*/  ISETP.GE.OR P3, PT, R12, UR8, P3 ;  /* 0x000000080c007c0c */ /* 0x000fe20009f66670 */
[----:B-1----:R-:W-:-:S12]  /*0c50*/  @!P0 IMAD.WIDE.U32 R26, R13, 0x2, R26 ;  /* 0x000000020d1a8825 */ /* 0x002fd800078e001a */
[----:B------:R-:W-:Y:S01]  /*0c60*/  @!P3 IMAD R29, R12, UR9, R29 ;  /* 0x000000090c1dbc24 */ /* 0x000fe2000f8e021d */
[----:B0-----:R-:W0:Y:S08]  /*0c70*/  @!P3 LDC.64 R8, c[0x0][0x390] ;  /* 0x0000e400ff08bb82 */ /* 0x001e300000000a00 */
[----:B------:R-:W1:Y:S01]  /*0c80*/  @!P2 LDC.64 R12, c[0x0][0x390] ;  /* 0x0000e400ff0cab82 */ /* 0x000e620000000a00 */
[--C-:B------:R-:W-:Y:S01]  /*0c90*/  @!P2 IMAD R24, R24, UR9, R19.reuse ;  /* 0x000000091818ac24 */ /* 0x100fe2000f8e0213 */
[----:B------:R-:W-:-:S02]  /*0ca0*/  PRMT R19, R23, 0x7610, R19 ;  /* 0x0000761017137816 */ /* 0x000fc40000000013 */
[----:B------:R-:W-:-:S04]  /*0cb0*/  PRMT R28, R23, 0x7610, R28 ;  /* 0x00007610171c7816 */ /* 0x000fc8000000001c */
[----:B------:R-:W4:Y:S01]  /*0cc0*/  @!P0 LDG.E.U16.CONSTANT R19, desc[UR10][R26.64] ;  /* 0x0000000a1a138981 */ /* 0x000f22000c1e9500 */
[----:B0-----:R-:W-:-:S04]  /*0cd0*/  @!P3 IMAD.WIDE.U32 R8, R29, 0x2, R8 ;  /* 0x000000021d08b825 */ /* 0x001fc800078e0008 */
[----:B-1----:R-:W-:Y:S01]  /*0ce0*/  @!P2 IMAD.WIDE.U32 R12, R24, 0x2, R12 ;  /* 0x00000002180ca825 */ /* 0x002fe200078e000c */
[----:B------:R-:W-:-:S04]  /*0cf0*/  PRMT R24, R23, 0x7610, R24 ;  /* 0x0000761017187816 */ /* 0x000fc80000000018 */
[----:B------:R-:W5:Y:S04]  /*0d00*/  @!P2 LDG.E.U16.CONSTANT R28, desc[UR10][R12.64] ;  /* 0x0000000a0c1ca981 */ /* 0x000f68000c1e9500 */
[----:B------:R0:W2:Y:S01]  /*0d10*/  @!P3 LDG.E.U16.CONSTANT R24, desc[UR10][R8.64] ;  /* 0x0000000a0818b981 */ /* 0x0000a2000c1e9500 */
[----:B------:R-:W1:Y:S01]  /*0d20*/  S2UR UR7, SR_CgaCtaId ;  /* 0x00000000000779c3 */ /* 0x000e620000008800 */
[----:B------:R-:W-:Y:S01]  /*0d30*/  UMOV UR6, 0x400 ;  /* 0x0000040000067882 */ /* 0x000fe20000000000 */
[----:B------:R-:W-:Y:S02]  /*0d40*/  IMAD R6, R17, 0x24, R6 ;  /* 0x0000002411067824 */ /* 0x000fe400078e0206 */
[----:B------:R-:W-:Y:S02]  /*0d50*/  IMAD R7, R18, 0x24, R7 ;  /* 0x0000002412077824 */ /* 0x000fe400078e0207 */
[----:B------:R-:W-:-:S02]  /*0d60*/  IMAD R16, R16, 0x24, R5 ;  /* 0x0000002410107824 */ /* 0x000fc400078e0205 */
[----:B------:R-:W-:Y:S02]  /*0d70*/  IMAD R10, R15, 0x24, R10 ;  /* 0x000000240f0a7824 */ /* 0x000fe400078e020a */
[----:B0-----:R-:W-:Y:S01]  /*0d80*/  IMAD.IADD R8, R4, 0x1, R3 ;  /* 0x0000000104087824 */ /* 0x001fe200078e0203 */
[----:B-1----:R-:W-:-:S06]  /*0d90*/  ULEA UR6, UR7, UR6, 0x18 ;  /* 0x0000000607067291 */ /* 0x002fcc000f8ec0ff */
[----:B------:R-:W-:Y:S02]  /*0da0*/  LEA R5, R6, UR6, 0x1 ;  /* 0x0000000606057c11 */ /* 0x000fe4000f8e08ff */
[----:B------:R-:W-:Y:S02]  /*0db0*/  LEA R6, R7, UR6, 0x1 ;  /* 0x0000000607067c11 */ /* 0x000fe4000f8e08ff */
[----:B------:R-:W-:Y:S02]  /*0dc0*/  LEA R7, R16, UR6, 0x1 ;  /* 0x0000000610077c11 */ /* 0x000fe4000f8e08ff */
[----:B------:R-:W-:Y:S02]  /*0dd0*/  LEA R9, R10, UR6, 0x1 ;  /* 0x000000060a097c11 */ /* 0x000fe4000f8e08ff */
[----:B------:R-:W-:Y:S01]  /*0de0*/  ISETP.GE.U32.AND P0, PT, R8, 0x400, PT ;  /* 0x000004000800780c */ /* 0x000fe20003f06070 */
[----:B---3--:R0:W-:Y:S04]  /*0df0*/  STS.U16 [R5+0x8200], R14 ;  /* 0x0082000e05007388 */ /* 0x0081e80000000400 */
[----:B----4-:R0:W-:Y:S04]  /*0e00*/  STS.U16 [R6+0x8200], R19 ;  /* 0x0082001306007388 */ /* 0x0101e80000000400 */
[----:B-----5:R0:W-:Y:S04]  /*0e10*/  STS.U16 [R7+0x8200], R28 ;  /* 0x0082001c07007388 */ /* 0x0201e80000000400 */
[----:B--2---:R0:W-:Y:S01]  /*0e20*/  STS.U16 [R9+0x8200], R24 ;  /* 0x0082001809007388 */ /* 0x0041e20000000400 */
[----:B------:R-:W-:Y:S05]  /*0e30*/  @!P0 BRA `(.L_x_54) ;  /* 0xfffffff800fc8947 */ /* 0x000fea000383ffff */
.L_x_53:
[----:B--23--:R-:W-:Y:S05]  /*0e40*/  BSYNC.RECONVERGENT B0 ;  /* 0x0000000000007941 */ /* 0x00cfea0003800200 */
.L_x_52:
[----:B------:R-:W2:Y:S01]  /*0e50*/  LDCU UR6, c[0x0][0x384] ;  /* 0x00007080ff0677ac */ /* 0x000ea20008000800 */
[----:B------:R-:W-:Y:S04]  /*0e60*/  BSSY.RECONVERGENT B0, `(.L_x_55) ;  /* 0x0000019000007945 */ /* 0x000fe80003800200 */
[----:B------:R-:W-:Y:S05]  /*0e70*/  @P1 BRA `(.L_x_56) ;  /* 0x00000000005c1947 */ /* 0x000fea0003800000 */
[----:B0-----:R-:W0:Y:S01]  /*0e80*/  S2R R5, SR_CgaCtaId ;  /* 0x0000000000057919 */ /* 0x001e220000008800 */
[----:B------:R-:W-:Y:S02]  /*0e90*/  MOV R4, 0x400 ;  /* 0x0000040000047802 */ /* 0x000fe40000000f00 */
[----:B------:R-:W-:Y:S02]  /*0ea0*/  MOV R6, R0 ;  /* 0x0000000000067202 */ /* 0x000fe40000000f00 */
[----:B0-----:R-:W-:-:S07]  /*0eb0*/  LEA R15, R5, R4, 0x18 ;  /* 0x00000004050f7211 */ /* 0x001fce00078ec0ff */
.L_x_57:
[----:B------:R-:W-:-:S04]  /*0ec0*/  SHF.R.S32.HI R5, RZ, 0x1f, R6 ;  /* 0x0000001fff057819 */ /* 0x000fc80000011406 */
[----:B------:R-:W-:-:S04]  /*0ed0*/  LEA.HI R5, R5, R6, RZ, 0x5 ;  /* 0x0000000605057211 */ /* 0x000fc800078f28ff */
[----:B-1-3--:R-:W-:Y:S02]  /*0ee0*/  LOP3.LUT R7, R5, 0xffffffe0, RZ, 0xc0, !PT ;  /* 0xffffffe005077812 */ /* 0x00afe400078ec0ff */
[----:B------:R-:W-:-:S03]  /*0ef0*/  SHF.R.S32.HI R8, RZ, 0x5, R5 ;  /* 0x00000005ff087819 */ /* 0x000fc60000011405 */
[--C-:B------:R-:W-:Y:S01]  /*0f00*/  IMAD.IADD R13, R6, 0x1, -R7.reuse ;  /* 0x00000001060d7824 */ /* 0x100fe200078e0a07 */
[----:B------:R-:W-:-:S03]  /*0f10*/  PRMT R7, R23, 0x7610, R7 ;  /* 0x0000761017077816 */ /* 0x000fc60000000007 */
[----:B------:R-:W-:-:S05]  /*0f20*/  VIADD R9, R13, UR4 ;  /* 0x000000040d097c36 */ /* 0x000fca0008000000 */
[----:B--2---:R-:W-:-:S04]  /*0f30*/  ISETP.GE.AND P0, PT, R9, UR6, PT ;  /* 0x0000000609007c0c */ /* 0x004fc8000bf06270 */
[----:B------:R-:W-:-:S13]  /*0f40*/  ISETP.GE.OR P0, PT, R8, UR12, P0 ;  /* 0x0000000c08007c0c */ /* 0x000fda0008706670 */
[----:B------:R-:W0:Y:S01]  /*0f50*/  @!P0 LDC.64 R4, c[0x0][0x398] ;  /* 0x0000e600ff048b82 */ /* 0x000e220000000a00 */
[----:B------:R-:W-:-:S04]  /*0f60*/  @!P0 IMAD R9, R8, UR6, R9 ;  /* 0x0000000608098c24 */ /* 0x000fc8000f8e0209 */
[----:B0-----:R-:W-:-:S05]  /*0f70*/  @!P0 IMAD.WIDE R4, R9, 0x2, R4 ;  /* 0x0000000209048825 */ /* 0x001fca00078e0204 */
[----:B------:R-:W2:Y:S01]  /*0f80*/  @!P0 LDG.E.U16.CONSTANT R7, desc[UR10][R4.64] ;  /* 0x0000000a04078981 */ /* 0x000ea2000c1e9500 */
[----:B------:R-:W-:Y:S01]  /*0f90*/  IMAD R8, R8, 0x24, R13 ;  /* 0x0000002408087824 */ /* 0x000fe200078e020d */
[----:B------:R-:W-:-:S03]  /*0fa0*/  IADD3 R6, PT, PT, R3, R6, RZ ;  /* 0x0000000603067210 */ /* 0x000fc60007ffe0ff */
[----:B------:R-:W-:Y:S01]  /*0fb0*/  IMAD R8, R8, 0x2, R15 ;  /* 0x0000000208087824 */ /* 0x000fe200078e020f */
[----:B------:R-:W-:-:S04]  /*0fc0*/  ISETP.GE.AND P0, PT, R6, R25, PT ;  /* 0x000000190600720c */ /* 0x000fc80003f06270 */
[----:B--2---:R3:W-:Y:S09]  /*0fd0*/  STS.U16 [R8+0x8b00], R7 ;  /* 0x008b000708007388 */ /* 0x0047f20000000400 */
[----:B------:R-:W-:Y:S05]  /*0fe0*/  @!P0 BRA `(.L_x_57) ;  /* 0xfffffffc00b48947 */ /* 0x000fea000383ffff */
.L_x_56:
[----:B--2---:R-:W-:Y:S05]  /*0ff0*/  BSYNC.RECONVERGENT B0 ;  /* 0x0000000000007941 */ /* 0x004fea0003800200 */
.L_x_55:
[----:B------:R-:W-:Y:S06]  /*1000*/  BAR.SYNC.DEFER_BLOCKING 0x0 ;  /* 0x0000000000007b1d */ /* 0x000fec0000010000 */
[----:B------:R-:W-:Y:S04]  /*1010*/  BSSY.RECONVERGENT B0, `(.L_x_58) ;  /* 0x00000bd000007945 */ /* 0x000fe80003800200 */
[----:B------:R-:W-:Y:S05]  /*1020*/  @P1 BRA `(.L_x_59) ;  /* 0x0000000800ec1947 */ /* 0x000fea0003800000 */
[----:B0-----:R-:W0:Y:S01]  /*1030*/  LDC R9, c[0x0][0x388] ;  /* 0x0000e200ff097b82 */ /* 0x001e220000000800 */
[----:B------:R-:W2:Y:S01]  /*1040*/  S2R R6, SR_CgaCtaId ;  /* 0x0000000000067919 */ /* 0x000ea20000008800 */
[----:B------:R-:W-:Y:S02]  /*1050*/  MOV R5, 0x400 ;  /* 0x0000040000057802 */ /* 0x000fe40000000f00 */
[----:B0-----:R-:W-:Y:S02]  /*1060*/  IABS R4, R9 ;  /* 0x0000000900047213 */ /* 0x001fe40000000000 */
[----:B------:R-:W-:Y:S02]  /*1070*/  ISETP.NE.AND P3, PT, R9, RZ, PT ;  /* 0x000000ff0900720c */ /* 0x000fe40003f65270 */
[----:B---3--:R-:W0:Y:S01]  /*1080*/  I2F.RP R8, R4 ;  /* 0x0000000400087306 */ /* 0x008e220000209400 */
[----:B--2---:R-:W-:Y:S01]  /*1090*/  LEA R5, R6, R5, 0x18 ;  /* 0x0000000506057211 */ /* 0x004fe200078ec0ff */
[----:B------:R-:W-:-:S06]  /*10a0*/  IMAD.MOV.U32 R6, RZ, RZ, RZ ;  /* 0x000000ffff067224 */ /* 0x000fcc00078e00ff */
[----:B0-----:R-:W0:Y:S02]  /*10b0*/  MUFU.RCP R8, R8 ;  /* 0x0000000800087308 */ /* 0x001e240000001000 */
[----:B0-----:R-:W-:Y:S01]  /*10c0*/  VIADD R10, R8, 0xffffffe ;  /* 0x0ffffffe080a7836 */ /* 0x001fe20000000000 */
[----:B------:R-:W-:-:S05]  /*10d0*/  MOV R8, R0 ;  /* 0x0000000000087202 */ /* 0x000fca0000000f00 */
[----:B-1----:R-:W0:Y:S02]  /*10e0*/  F2I.FTZ.U32.TRUNC.NTZ R7, R10 ;  /* 0x0000000a00077305 */ /* 0x002e24000021f000 */
[----:B0-----:R-:W-:-:S04]  /*10f0*/  IMAD.MOV R13, RZ, RZ, -R7 ;  /* 0x000000ffff0d7224 */ /* 0x001fc800078e0a07 */
[----:B------:R-:W-:-:S04]  /*1100*/  IMAD R13, R13, R4, RZ ;  /* 0x000000040d0d7224 */ /* 0x000fc800078e02ff */
[----:B------:R-:W-:Y:S01]  /*1110*/  IMAD.HI.U32 R6, R7, R13, R6 ;  /* 0x0000000d07067227 */ /* 0x000fe200078e0006 */
[----:B------:R-:W-:-:S07]  /*1120*/  LOP3.LUT R7, RZ, R9, RZ, 0x33, !PT ;  /* 0x00000009ff077212 */ /* 0x000fce00078e33ff */
.L_x_60:
[----:B------:R-:W0:Y:S01]  /*1130*/  LDC R15, c[0x0][0x388] ;  /* 0x0000e200ff0f7b82 */ /* 0x000e220000000800 */
[----:B------:R-:W-:-:S05]  /*1140*/  IABS R13, R8 ;  /* 0x00000008000d7213 */ /* 0x000fca0000000000 */
[----:B--2---:R-:W-:-:S04]  /*1150*/  IMAD.HI.U32 R9, R6, R13, RZ ;  /* 0x0000000d06097227 */ /* 0x004fc800078e00ff */
[----:B------:R-:W-:Y:S01]  /*1160*/  IMAD.MOV R10, RZ, RZ, -R9 ;  /* 0x000000ffff0a7224 */ /* 0x000fe200078e0a09 */
[----:B0-----:R-:W-:-:S05]  /*1170*/  IABS R12, R15 ;  /* 0x0000000f000c7213 */ /* 0x001fca0000000000 */
[----:B------:R-:W-:Y:S01]  /*1180*/  IMAD R13, R12, R10, R13 ;  /* 0x0000000a0c0d7224 */ /* 0x000fe200078e020d */
[----:B------:R-:W-:-:S04]  /*1190*/  LOP3.LUT R10, R8, R15, RZ, 0x3c, !PT ;  /* 0x0000000f080a7212 */ /* 0x000fc800078e3cff */
[----:B------:R-:W-:Y:S02]  /*11a0*/  ISETP.GT.U32.AND P1, PT, R4, R13, PT ;  /* 0x0000000d0400720c */ /* 0x000fe40003f24070 */
[----:B------:R-:W-:-:S11]  /*11b0*/  ISETP.GE.AND P2, PT, R10, RZ, PT ;  /* 0x000000ff0a00720c */ /* 0x000fd60003f46270 */
[----:B------:R-:W-:Y:S02]  /*11c0*/  @!P1 IMAD.IADD R13, R13, 0x1, -R12 ;  /* 0x000000010d0d9824 */ /* 0x000fe400078e0a0c */
[----:B------:R-:W-:-:S03]  /*11d0*/  @!P1 VIADD R9, R9, 0x1 ;  /* 0x0000000109099836 */ /* 0x000fc60000000000 */
[----:B------:R-:W-:-:S13]  /*11e0*/  ISETP.GE.U32.AND P0, PT, R13, R4, PT ;  /* 0x000000040d00720c */ /* 0x000fda0003f06070 */
[----:B------:R-:W-:-:S05]  /*11f0*/  @P0 IADD3 R9, PT, PT, R9, 0x1, RZ ;  /* 0x0000000109090810 */ /* 0x000fca0007ffe0ff */
[----:B------:R-:W-:-:S05]  /*1200*/  @!P2 IMAD.MOV R9, RZ, RZ, -R9 ;  /* 0x000000ffff09a224 */ /* 0x000fca00078e0a09 */
[----:B------:R-:W-:-:S05]  /*1210*/  SEL R10, R7, R9, !P3 ;  /* 0x00000009070a7207 */ /* 0x000fca0005800000 */
[----:B------:R-:W-:Y:S02]  /*1220*/  IMAD.MOV R9, RZ, RZ, -R10 ;  /* 0x000000ffff097224 */ /* 0x000fe400078e0a0a */
[C-C-:B------:R-:W-:Y:S02]  /*1230*/  IMAD R26, R10.reuse, 0x48, R5.reuse ;  /* 0x000000480a1a7824 */ /* 0x140fe400078e0205 */
[--C-:B------:R-:W-:Y:S02]  /*1240*/  IMAD R9, R15, R9, R8.reuse ;  /* 0x000000090f097224 */ /* 0x100fe400078e0208 */
[----:B------:R-:W-:Y:S01]  /*1250*/  IMAD.IADD R8, R3, 0x1, R8 ;  /* 0x0000000103087824 */ /* 0x000fe200078e0208 */
[----:B------:R-:W0:Y:S01]  /*1260*/  LDS.64 R16, [R26+0x8200] ;  /* 0x008200001a107984 */ /* 0x000e220000000a00 */
[----:B------:R-:W-:Y:S02]  /*1270*/  IMAD R24, R9, 0x48, R5 ;  /* 0x0000004809187824 */ /* 0x000fe400078e0205 */
[----:B------:R-:W-:Y:S01]  /*1280*/  IMAD R10, R10, 0x104, R9 ;  /* 0x000001040a0a7824 */ /* 0x000fe200078e0209 */
[----:B------:R-:W-:-:S02]  /*1290*/  ISETP.GE.AND P0, PT, R8, R25, PT ;  /* 0x000000190800720c */ /* 0x000fc40003f06270 */
[----:B------:R-:W1:Y:S02]  /*12a0*/  LDS.64 R18, [R24+0x8b00] ;  /* 0x008b000018127984 */ /* 0x000e640000000a00 */
[----:B------:R-:W-:-:S05]  /*12b0*/  LEA R9, R10, R5, 0x2 ;  /* 0x000000050a097211 */ /* 0x000fca00078e10ff */
[----:B------:R-:W-:Y:S01]  /*12c0*/  LDS R10, [R9] ;  /* 0x00000000090a7984 */ /* 0x000fe20000000800 */
[C---:B0-----:R-:W-:Y:S01]  /*12d0*/  PRMT R12, R16.reuse, 0x7632, R12 ;  /* 0x00007632100c7816 */ /* 0x041fe2000000000c */
[----:B------:R-:W-:Y:S02]  /*12e0*/  IMAD.U32 R16, R16, 0x10000, RZ ;  /* 0x0001000010107824 */ /* 0x000fe400078e00ff */
[C---:B------:R-:W-:Y:S01]  /*12f0*/  IMAD.U32 R27, R17.reuse, 0x10000, RZ ;  /* 0x00010000111b7824 */ /* 0x040fe200078e00ff */
[----:B------:R-:W-:Y:S01]  /*1300*/  PRMT R17, R17, 0x7632, R17 ;  /* 0x0000763211117816 */ /* 0x000fe20000000011 */
[----:B------:R-:W-:Y:S01]  /*1310*/  IMAD.U32 R12, R12, 0x10000, RZ ;  /* 0x000100000c0c7824 */ /* 0x000fe200078e00ff */
[C---:B-1----:R-:W-:Y:S02]  /*1320*/  PRMT R13, R18.reuse, 0x7632, R13 ;  /* 0x00007632120d7816 */ /* 0x042fe4000000000d */
[----:B------:R-:W-:-:S03]  /*1330*/  SHF.L.U32 R15, R18, 0x10, RZ ;  /* 0x00000010120f7819 */ /* 0x000fc600000006ff */
[----:B------:R-:W-:Y:S02]  /*1340*/  IMAD.U32 R13, R13, 0x10000, RZ ;  /* 0x000100000d0d7824 */ /* 0x000fe400078e00ff */
[----:B------:R-:W-:Y:S01]  /*1350*/  FFMA R15, R16, R15, RZ ;  /* 0x0000000f100f7223 */ /* 0x000fe200000000ff */
[----:B------:R-:W-:-:S03]  /*1360*/  IMAD.U32 R16, R17, 0x10000, RZ ;  /* 0x0001000011107824 */ /* 0x000fc600078e00ff */
[----:B------:R-:W-:Y:S01]  /*1370*/  FFMA R12, R12, R13, R15 ;  /* 0x0000000d0c0c7223 */ /* 0x000fe2000000000f */
[C---:B------:R-:W-:Y:S01]  /*1380*/  SHF.L.U32 R13, R19.reuse, 0x10, RZ ;  /* 0x00000010130d7819 */ /* 0x040fe200000006ff */
[----:B------:R-:W0:Y:S01]  /*1390*/  LDS.64 R14, [R24+0x8b08] ;  /* 0x008b0800180e7984 */ /* 0x000e220000000a00 */
[----:B------:R-:W-:-:S03]  /*13a0*/  PRMT R19, R19, 0x7632, R19 ;  /* 0x0000763213137816 */ /* 0x000fc60000000013 */
[----:B------:R-:W-:Y:S02]  /*13b0*/  FFMA R27, R27, R13, R12 ;  /* 0x0000000d1b1b7223 */ /* 0x000fe4000000000c */
[----:B------:R-:W1:Y:S01]  /*13c0*/  LDS.64 R12, [R26+0x8208] ;  /* 0x008208001a0c7984 */ /* 0x000e620000000a00 */
[----:B------:R-:W-:-:S04]  /*13d0*/  IMAD.U32 R19, R19, 0x10000, RZ ;  /* 0x0001000013137824 */ /* 0x000fc800078e00ff */
[----:B------:R-:W-:Y:S01]  /*13e0*/  FFMA R16, R16, R19, R27 ;  /* 0x0000001310107223 */ /* 0x000fe2000000001b */
[C---:B0-----:R-:W-:Y:S02]  /*13f0*/  SHF.L.U32 R18, R14.reuse, 0x10, RZ ;  /* 0x000000100e127819 */ /* 0x041fe400000006ff */
[----:B------:R-:W-:Y:S01]  /*1400*/  PRMT R14, R14, 0x7632, R14 ;  /* 0x000076320e0e7816 */ /* 0x000fe2000000000e */
[C---:B-1----:R-:W-:Y:S01]  /*1410*/  IMAD.U32 R17, R12.reuse, 0x10000, RZ ;  /* 0x000100000c117824 */ /* 0x042fe200078e00ff */
[----:B------:R-:W-:-:S03]  /*1420*/  PRMT R12, R12, 0x7632, R12 ;  /* 0x000076320c0c7816 */ /* 0x000fc6000000000c */
[----:B------:R-:W-:Y:S02]  /*1430*/  IMAD.U32 R14, R14, 0x10000, RZ ;  /* 0x000100000e0e7824 */ /* 0x000fe400078e00ff */
[----:B------:R-:W-:Y:S01]  /*1440*/  FFMA R16, R17, R18, R16 ;  /* 0x0000001211107223 */ /* 0x000fe20000000010 */
[C---:B------:R-:W-:Y:S01]  /*1450*/  IMAD.U32 R19, R13.reuse, 0x10000, RZ ;  /* 0x000100000d137824 */ /* 0x040fe200078e00ff */
[----:B------:R-:W-:Y:S01]  /*1460*/  PRMT R13, R13, 0x7632, R13 ;  /* 0x000076320d0d7816 */ /* 0x000fe2000000000d */
[----:B------:R-:W-:Y:S01]  /*1470*/  IMAD.U32 R17, R12, 0x10000, RZ ;  /* 0x000100000c117824 */ /* 0x000fe200078e00ff */
[C---:B------:R-:W-:Y:S02]  /*1480*/  SHF.L.U32 R12, R15.reuse, 0x10, RZ ;  /* 0x000000100f0c7819 */ /* 0x040fe400000006ff */
[----:B------:R-:W-:Y:S01]  /*1490*/  PRMT R15, R15, 0x7632, R15 ;  /* 0x000076320f0f7816 */ /* 0x000fe2000000000f */
[----:B------:R-:W-:Y:S01]  /*14a0*/  FFMA R14, R17, R14, R16 ;  /* 0x0000000e110e7223 */ /* 0x000fe20000000010 */
[----:B------:R-:W-:Y:S01]  /*14b0*/  IMAD.U32 R13, R13, 0x10000, RZ ;  /* 0x000100000d0d7824 */ /* 0x000fe200078e00ff */
[----:B------:R-:W0:Y:S02]  /*14c0*/  LDS.64 R16, [R26+0x8210] ;  /* 0x008210001a107984 */ /* 0x000e240000000a00 */
[----:B------:R-:W-:Y:S01]  /*14d0*/  FFMA R12, R19, R12, R14 ;  /* 0x0000000c130c7223 */ /* 0x000fe2000000000e */
[----:B------:R-:W-:Y:S01]  /*14e0*/  IMAD.U32 R15, R15, 0x10000, RZ ;  /* 0x000100000f0f7824 */ /* 0x000fe200078e00ff */
[----:B------:R-:W1:Y:S03]  /*14f0*/  LDS.64 R18, [R24+0x8b10] ;  /* 0x008b100018127984 */ /* 0x000e660000000a00 */
[----:B------:R-:W-:Y:S01]  /*1500*/  FFMA R12, R13, R15, R12 ;  /* 0x0000000f0d0c7223 */ /* 0x000fe2000000000c */
[C---:B0-----:R-:W-:Y:S01]  /*1510*/  IMAD.U32 R13, R16.reuse, 0x10000, RZ ;  /* 0x00010000100d7824 */ /* 0x041fe200078e00ff */
[----:B------:R-:W-:Y:S01]  /*1520*/  PRMT R16, R16, 0x7632, R16 ;  /* 0x0000763210107816 */ /* 0x000fe20000000010 */
[C---:B------:R-:W-:Y:S01]  /*1530*/  IMAD.U32 R15, R17.reuse, 0x10000, RZ ;  /* 0x00010000110f7824 */ /* 0x040fe200078e00ff */
[----:B------:R-:W-:-:S02]  /*1540*/  PRMT R17, R17, 0x7632, R17 ;  /* 0x0000763211117816 */ /* 0x000fc40000000011 */
[C---:B-1----:R-:W-:Y:S02]  /*1550*/  SHF.L.U32 R14, R18.reuse, 0x10, RZ ;  /* 0x00000010120e7819 */ /* 0x042fe400000006ff */
[----:B------:R-:W-:Y:S01]  /*1560*/  PRMT R18, R18, 0x7632, R18 ;  /* 0x0000763212127816 */ /* 0x000fe20000000012 */
[----:B------:R-:W-:Y:S02]  /*1570*/  IMAD.U32 R17, R17, 0x10000, RZ ;  /* 0x0001000011117824 */ /* 0x000fe400078e00ff */
[----:B------:R-:W-:Y:S01]  /*1580*/  FFMA R12, R13, R14, R12 ;  /* 0x0000000e0d0c7223 */ /* 0x000fe2000000000c */
[----:B------:R-:W-:Y:S02]  /*1590*/  IMAD.U32 R13, R16, 0x10000, RZ ;  /* 0x00010000100d7824 */ /* 0x000fe400078e00ff */
[----:B------:R-:W-:-:S04]  /*15a0*/  IMAD.U32 R18, R18, 0x10000, RZ ;  /* 0x0001000012127824 */ /* 0x000fc800078e00ff */
[----:B------:R-:W-:Y:S01]  /*15b0*/  FFMA R12, R13, R18, R12 ;  /* 0x000000120d0c7223 */ /* 0x000fe2000000000c */
[C---:B------:R-:W-:Y:S02]  /*15c0*/  SHF.L.U32 R13, R19.reuse, 0x10, RZ ;  /* 0x00000010130d7819 */ /* 0x040fe400000006ff */
[----:B------:R-:W-:-:S03]  /*15d0*/  PRMT R19, R19, 0x7632, R19 ;  /* 0x0000763213137816 */ /* 0x000fc60000000013 */
[----:B------:R-:W-:Y:S02]  /*15e0*/  FFMA R16, R15, R13, R12 ;  /* 0x0000000d0f107223 */ /* 0x000fe4000000000c */
[----:B------:R-:W0:Y:S01]  /*15f0*/  LDS.64 R12, [R26+0x8218] ;  /* 0x008218001a0c7984 */ /* 0x000e220000000a00 */
[----:B------:R-:W-:-:S03]  /*1600*/  IMAD.U32 R19, R19, 0x10000, RZ ;  /* 0x0001000013137824 */ /* 0x000fc600078e00ff */
[----:B------:R-:W1:Y:S01]  /*1610*/  LDS.64 R14, [R24+0x8b18] ;  /* 0x008b1800180e7984 */ /* 0x000e620000000a00 */
[----:B------:R-:W-:Y:S01]  /*1620*/  FFMA R16, R17, R19, R16 ;  /* 0x0000001311107223 */ /* 0x000fe20000000010 */
[C---:B0-----:R-:W-:Y:S01]  /*1630*/  IMAD.U32 R17, R12.reuse, 0x10000, RZ ;  /* 0x000100000c117824 */ /* 0x041fe200078e00ff */
[----:B------:R-:W-:Y:S01]  /*1640*/  PRMT R12, R12, 0x7632, R12 ;  /* 0x000076320c0c7816 */ /* 0x000fe2000000000c */
[C---:B------:R-:W-:Y:S01]  /*1650*/  IMAD.U32 R19, R13.reuse, 0x10000, RZ ;  /* 0x000100000d137824 */ /* 0x040fe200078e00ff */
[----:B------:R-:W-:Y:S02]  /*1660*/  PRMT R13, R13, 0x7632, R13 ;  /* 0x000076320d0d7816 */ /* 0x000fe4000000000d */
[C---:B-1----:R-:W-:Y:S02]  /*1670*/  SHF.L.U32 R18, R14.reuse, 0x10, RZ ;  /* 0x000000100e127819 */ /* 0x042fe400000006ff */
[----:B------:R-:W-:Y:S01]  /*1680*/  PRMT R14, R14, 0x7632, R14 ;  /* 0x000076320e0e7816 */ /* 0x000fe2000000000e */
[----:B------:R-:W-:-:S02]  /*1690*/  IMAD.U32 R13, R13, 0x10000, RZ ;  /* 0x000100000d0d7824 */ /* 0x000fc400078e00ff */
[----:B------:R-:W-:Y:S01]  /*16a0*/  FFMA R16, R17, R18, R16 ;  /* 0x0000001211107223 */ /* 0x000fe20000000010 */
[----:B------:R-:W-:Y:S01]  /*16b0*/  IMAD.U32 R17, R12, 0x10000, RZ ;  /* 0x000100000c117824 */ /* 0x000fe200078e00ff */
[C---:B------:R-:W-:Y:S01]  /*16c0*/  SHF.L.U32 R12, R15.reuse, 0x10, RZ ;  /* 0x000000100f0c7819 */ /* 0x040fe200000006ff */
[----:B------:R-:W-:Y:S01]  /*16d0*/  IMAD.U32 R14, R14, 0x10000, RZ ;  /* 0x000100000e0e7824 */ /* 0x000fe200078e00ff */
[----:B------:R-:W-:-:S03]  /*16e0*/  PRMT R15, R15, 0x7632, R15 ;  /* 0x000076320f0f7816 */ /* 0x000fc6000000000f */
[----:B------:R-:W-:Y:S02]  /*16f0*/  FFMA R14, R17, R14, R16 ;  /* 0x0000000e110e7223 */ /* 0x000fe40000000010 */
[----:B------:R-:W0:Y:S01]  /*1700*/  LDS.64 R16, [R26+0x8220] ;  /* 0x008220001a107984 */ /* 0x000e220000000a00 */
[----:B------:R-:W-:Y:S02]  /*1710*/  IMAD.U32 R15, R15, 0x10000, RZ ;  /* 0x000100000f0f7824 */ /* 0x000fe400078e00ff */
[----:B------:R-:W-:Y:S02]  /*1720*/  FFMA R12, R19, R12, R14 ;  /* 0x0000000c130c7223 */ /* 0x000fe4000000000e */
[----:B------:R-:W1:Y:S02]  /*1730*/  LDS.64 R18, [R24+0x8b20] ;  /* 0x008b200018127984 */ /* 0x000e640000000a00 */
        /* <DEDUP_REMOVED lines=36> */
[----:B------:R-:W-:Y:S02]  /*1980*/  FFMA R12, R13, R15, R12 ;  /* 0x0000000f0d0c7223 */ /* 0x000fe4000000000c */
[----:B------:R-:W2:Y:S01]  /*1990*/  LDS.64 R14, [R24+0x8b38] ;  /* 0x008b3800180e7984 */ /* 0x000ea20000000a00 */
[----:B0-----:R-:W-:-:S02]  /*19a0*/  SHF.L.U32 R13, R16, 0x10, RZ ;  /* 0x00000010100d7819 */ /* 0x001fc400000006ff */
[----:B------:R-:W-:Y:S01]  /*19b0*/  PRMT R16, R16, 0x7632, R16 ;  /* 0x0000763210107816 */ /* 0x000fe20000000010 */
[C---:B-1----:R-:W-:Y:S01]  /*19c0*/  IMAD.U32 R27, R18.reuse, 0x10000, RZ ;  /* 0x00010000121b7824 */ /* 0x042fe200078e00ff */
[----:B------:R-:W-:-:S03]  /*19d0*/  PRMT R18, R18, 0x7632, R18 ;  /* 0x0000763212127816 */ /* 0x000fc60000000012 */
[----:B------:R-:W-:Y:S02]  /*19e0*/  IMAD.U32 R16, R16, 0x10000, RZ ;  /* 0x0001000010107824 */ /* 0x000fe400078e00ff */
[----:B------:R-:W-:Y:S02]  /*19f0*/  FFMA R27, R27, R13, R12 ;  /* 0x0000000d1b1b7223 */ /* 0x000fe4000000000c */
[----:B------:R-:W0:Y:S01]  /*1a00*/  LDS.64 R12, [R26+0x8238] ;  /* 0x008238001a0c7984 */ /* 0x000e220000000a00 */
[----:B------:R-:W-:-:S04]  /*1a10*/  IMAD.U32 R18, R18, 0x10000, RZ ;  /* 0x0001000012127824 */ /* 0x000fc800078e00ff */
[----:B------:R-:W-:Y:S01]  /*1a20*/  FFMA R16, R18, R16, R27 ;  /* 0x0000001012107223 */ /* 0x000fe2000000001b */
[C---:B------:R-:W-:Y:S01]  /*1a30*/  IMAD.U32 R27, R19.reuse, 0x10000, RZ ;  /* 0x00010000131b7824 */ /* 0x040fe200078e00ff */
[----:B------:R-:W-:Y:S01]  /*1a40*/  PRMT R19, R19, 0x7632, R19 ;  /* 0x0000763213137816 */ /* 0x000fe20000000013 */
[C---:B------:R-:W-:Y:S01]  /*1a50*/  IMAD.U32 R18, R17.reuse, 0x10000, RZ ;  /* 0x0001000011127824 */ /* 0x040fe200078e00ff */
[----:B------:R-:W-:Y:S02]  /*1a60*/  PRMT R17, R17, 0x7632, R17 ;  /* 0x0000763211117816 */ /* 0x000fe40000000011 */
[----:B------:R-:W-:Y:S01]  /*1a70*/  SHF.L.U32 R19, R19, 0x10, RZ ;  /* 0x0000001013137819 */ /* 0x000fe200000006ff */
[----:B------:R-:W-:Y:S01]  /*1a80*/  FFMA R16, R27, R18, R16 ;  /* 0x000000121b107223 */ /* 0x000fe20000000010 */
[C---:B--2---:R-:W-:Y:S01]  /*1a90*/  SHF.L.U32 R18, R14.reuse, 0x10, RZ ;  /* 0x000000100e127819 */ /* 0x044fe200000006ff */
[----:B------:R-:W-:Y:S01]  /*1aa0*/  IMAD.U32 R17, R17, 0x10000, RZ ;  /* 0x0001000011117824 */ /* 0x000fe200078e00ff */
[----:B------:R-:W-:-:S03]  /*1ab0*/  PRMT R14, R14, 0x7632, R14 ;  /* 0x000076320e0e7816 */ /* 0x000fc6000000000e */
[----:B------:R-:W-:Y:S02]  /*1ac0*/  FFMA R16, R19, R17, R16 ;  /* 0x0000001113107223 */ /* 0x000fe40000000010 */
[----:B------:R-:W-:Y:S02]  /*1ad0*/  IMAD.U32 R14, R14, 0x10000, RZ ;  /* 0x000100000e0e7824 */ /* 0x000fe400078e00ff */
[C---:B0-----:R-:W-:Y:S01]  /*1ae0*/  IMAD.U32 R17, R12.reuse, 0x10000, RZ ;  /* 0x000100000c117824 */ /* 0x041fe200078e00ff */
[----:B------:R-:W-:Y:S02]  /*1af0*/  PRMT R12, R12, 0x7632, R12 ;  /* 0x000076320c0c7816 */ /* 0x000fe4000000000c */
[----:B------:R-:W-:Y:S01]  /*1b00*/  SHF.L.U32 R19, R13, 0x10, RZ ;  /* 0x000000100d137819 */ /* 0x000fe200000006ff */
[----:B------:R-:W-:Y:S02]  /*1b10*/  FFMA R16, R17, R18, R16 ;  /* 0x0000001211107223 */ /* 0x000fe40000000010 */
[----:B------:R-:W-:Y:S01]  /*1b20*/  IMAD.U32 R17, R12, 0x10000, RZ ;  /* 0x000100000c117824 */ /* 0x000fe200078e00ff */
[----:B------:R-:W-:-:S02]  /*1b30*/  PRMT R12, R13, 0x7632, R12 ;  /* 0x000076320d0c7816 */ /* 0x000fc4000000000c */
[C---:B------:R-:W-:Y:S01]  /*1b40*/  PRMT R13, R15.reuse, 0x7632, R13 ;  /* 0x000076320f0d7816 */ /* 0x040fe2000000000d */
[----:B------:R-:W-:Y:S02]  /*1b50*/  IMAD.U32 R15, R15, 0x10000, RZ ;  /* 0x000100000f0f7824 */ /* 0x000fe400078e00ff */
[----:B------:R-:W-:Y:S01]  /*1b60*/  FFMA R14, R17, R14, R16 ;  /* 0x0000000e110e7223 */ /* 0x000fe20000000010 */
[----:B------:R-:W-:Y:S01]  /*1b70*/  IMAD.U32 R17, R12, 0x10000, RZ ;  /* 0x000100000c117824 */ /* 0x000fe200078e00ff */
[----:B------:R-:W-:Y:S02]  /*1b80*/  SHF.L.U32 R13, R13, 0x10, RZ ;  /* 0x000000100d0d7819 */ /* 0x000fe400000006ff */
[----:B------:R-:W-:-:S04]  /*1b90*/  FFMA R14, R19, R15, R14 ;  /* 0x0000000f130e7223 */ /* 0x000fc8000000000e */
[----:B------:R-:W-:-:S04]  /*1ba0*/  FFMA R13, R17, R13, R14 ;  /* 0x0000000d110d7223 */ /* 0x000fc8000000000e */
[----:B------:R-:W-:-:S05]  /*1bb0*/  FADD R10, R13, R10 ;  /* 0x0000000a0d0a7221 */ /* 0x000fca0000000000 */
[----:B------:R2:W-:Y:S01]  /*1bc0*/  STS [R9], R10 ;  /* 0x0000000a09007388 */ /* 0x0005e20000000800 */
[----:B------:R-:W-:Y:S05]  /*1bd0*/  @!P0 BRA `(.L_x_60) ;  /* 0xfffffff400548947 */ /* 0x000fea000383ffff */
.L_x_59:
[----:B------:R-:W-:Y:S05]  /*1be0*/  BSYNC.RECONVERGENT B0 ;  /* 0x0000000000007941 */ /* 0x000fea0003800200 */
.L_x_58:
[----:B------:R-:W4:Y:S01]  /*1bf0*/  LDCU UR6, c[0x0][0x384] ;  /* 0x00007080ff0677ac */ /* 0x000f220008000800 */
[----:B------:R-:W-:-:S04]  /*1c00*/  UIADD3 UR4, UPT, UPT, UR4, 0x20, URZ ;  /* 0x0000002004047890 */ /* 0x000fc8000fffe0ff */
[----:B----4-:R-:W-:Y:S01]  /*1c10*/  UISETP.GE.AND UP0, UPT, UR4, UR6, UPT ;  /* 0x000000060400728c */ /* 0x010fe2000bf06270 */
[----:B------:R-:W-:Y:S08]  /*1c20*/  BAR.SYNC.DEFER_BLOCKING 0x0 ;  /* 0x0000000000007b1d */ /* 0x000ff00000010000 */
[----:B------:R-:W-:Y:S05]  /*1c30*/  BRA.U !UP0, `(.L_x_61) ;  /* 0xffffffe908607547 */ /* 0x000fea000b83ffff */
[----:B------:R-:W4:Y:S01]  /*1c40*/  S2R R0, SR_TID.X ;  /* 0x0000000000007919 */ /* 0x000f220000002100 */
[----:B-1----:R-:W-:Y:S01]  /*1c50*/  IMAD.MOV R2, RZ, RZ, -R22 ;  /* 0x000000ffff027224 */ /* 0x002fe200078e0a16 */
[----:B0-----:R-:W-:Y:S02]  /*1c60*/  LOP3.LUT R4, R3, 0xffff, RZ, 0xc0, !PT ;  /* 0x0000ffff03047812 */ /* 0x001fe400078ec0ff */
[----:B---3--:R-:W-:Y:S02]  /*1c70*/  MOV R8, 0x1cc0 ;  /* 0x00001cc000087802 */ /* 0x008fe40000000f00 */
[----:B------:R-:W-:-:S04]  /*1c80*/  PRMT R2, R2, 0x7710, RZ ;  /* 0x0000771002027816 */ /* 0x000fc800000000ff */
[----:B------:R-:W-:-:S04]  /*1c90*/  IADD3 R2, PT, PT, R2, 0x7ff, RZ ;  /* 0x000007ff02027810 */ /* 0x000fc80007ffe0ff */
[----:B------:R-:W-:-:S07]  /*1ca0*/  LOP3.LUT R2, R2, 0xffff, RZ, 0xc0, !PT ;  /* 0x0000ffff02027812 */ /* 0x000fce00078ec0ff */
[----:B--2-4-:R-:W-:Y:S05]  /*1cb0*/  CALL.REL.NOINC `($__internal_1_$__cuda_sm20_div_u16) ;  /* 0x0000001000747944 */ /* 0x014fea0003c00000 */
[----:B------:R-:W0:Y:S01]  /*1cc0*/  LDCU UR6, c[0x0][0x388] ;  /* 0x00007100ff0677ac */ /* 0x000e220008000800 */
[----:B------:R-:W-:Y:S01]  /*1cd0*/  LOP3.LUT R24, R2, 0x3, RZ, 0xc0, !PT ;  /* 0x0000000302187812 */ /* 0x000fe200078ec0ff */
[----:B------:R-:W-:Y:S01]  /*1ce0*/  UMOV UR4, URZ ;  /* 0x000000ff00047c82 */ /* 0x000fe20008000000 */
[----:B0-----:R-:W-:Y:S02]  /*1cf0*/  ULOP3.LUT UR9, UR6, 0x7, URZ, 0xc0, !UPT ;  /* 0x0000000706097892 */ /* 0x001fe4000f8ec0ff */
[----:B------:R-:W-:Y:S02]  /*1d00*/  ULOP3.LUT UR12, UR6, 0x3, URZ, 0xc0, !UPT ;  /* 0x00000003060c7892 */ /* 0x000fe4000f8ec0ff */
[----:B------:R-:W-:-:S12]  /*1d10*/  ULOP3.LUT UR6, UR6, 0x7ffffff8, URZ, 0xc0, !UPT ;  /* 0x7ffffff806067892 */ /* 0x000fd8000f8ec0ff */
.L_x_80:
[----:B0-----:R-:W0:Y:S01]  /*1d20*/  LDCU UR7, c[0x0][0x388] ;  /* 0x00007100ff0777ac */ /* 0x001e220008000800 */
[----:B------:R-:W-:Y:S01]  /*1d30*/  BSSY.RECONVERGENT B0, `(.L_x_62) ;  /* 0x0000034000007945 */ /* 0x000fe20003800200 */
[----:B------:R-:W1:Y:S01]  /*1d40*/  LDCU UR8, c[0x0][0x384] ;  /* 0x00007080ff0877ac */ /* 0x000e620008000800 */
        /* <DEDUP_REMOVED lines=18> */
.L_x_64:
[----:B0-----:R-:W-:Y:S02]  /*1e70*/  IABS R12, R10 ;  /* 0x0000000a000c7213 */ /* 0x001fe40000000000 */
[----:B------:R-:W-:-:S03]  /*1e80*/  IABS R14, R7 ;  /* 0x00000007000e7213 */ /* 0x000fc60000000000 */
[----:B------:R-:W-:-:S04]  /*1e90*/  IMAD.HI.U32 R4, R9, R12, RZ ;  /* 0x0000000c09047227 */ /* 0x000fc800078e00ff */
[----:B------:R-:W-:-:S04]  /*1ea0*/  IMAD.MOV R5, RZ, RZ, -R4 ;  /* 0x000000ffff057224 */ /* 0x000fc800078e0a04 */
        /* <DEDUP_REMOVED lines=15> */
[----:B------:R-:W-:Y:S02]  /*1fa0*/  ISETP.GE.AND P0, PT, R13, UR8, PT ;  /* 0x000000080d007c0c */ /* 0x000fe4000bf06270 */
[----:B------:R-:W-:Y:S02]  /*1fb0*/  PRMT R11, R23, 0x7610, R11 ;  /* 0x00007610170b7816 */ /* 0x000fe4000000000b */
[----:B------:R-:W-:-:S13]  /*1fc0*/  ISETP.LT.OR P0, PT, R7, RZ, P0 ;  /* 0x000000ff0700720c */ /* 0x000fda0000701670 */
[----:B------:R-:W0:Y:S01]  /*1fd0*/  @!P0 LDC.64 R4, c[0x0][0x3a0] ;  /* 0x0000e800ff048b82 */ /* 0x000e220000000a00 */
[----:B------:R-:W-:-:S04]  /*1fe0*/  @!P0 IMAD R13, R13, R7, R14 ;  /* 0x000000070d0d8224 */ /* 0x000fc800078e020e */
[----:B0-----:R-:W-:-:S05]  /*1ff0*/  @!P0 IMAD.WIDE R4, R13, 0x2, R4 ;  /* 0x000000020d048825 */ /* 0x001fca00078e0204 */
[----:B------:R-:W2:Y:S01]  /*2000*/  @!P0 LDG.E.U16.CONSTANT R11, desc[UR10][R4.64] ;  /* 0x0000000a040b8981 */ /* 0x000ea2000c1e9500 */
[----:B------:R-:W-:Y:S02]  /*2010*/  IMAD R13, R12, 0x104, R14 ;  /* 0x000001040c0d7824 */ /* 0x000fe400078e020e */
[----:B------:R-:W-:Y:S02]  /*2020*/  IMAD.IADD R10, R3, 0x1, R10 ;  /* 0x00000001030a7824 */ /* 0x000fe400078e020a */
[----:B------:R-:W-:-:S03]  /*2030*/  IMAD R12, R13, 0x2, R8 ;  /* 0x000000020d0c7824 */ /* 0x000fc600078e0208 */
[----:B------:R-:W-:Y:S02]  /*2040*/  ISETP.GE.AND P0, PT, R10, UR7, PT ;  /* 0x000000070a007c0c */ /* 0x000fe4000bf06270 */
[----:B--2---:R0:W-:Y:S11]  /*2050*/  STS.U16 [R12+0xd300], R11 ;  /* 0x00d3000b0c007388 */ /* 0x0041f60000000400 */
[----:B------:R-:W-:Y:S05]  /*2060*/  @!P0 BRA `(.L_x_64) ;  /* 0xfffffffc00808947 */ /* 0x000fea000383ffff */
.L_x_63:
[----:B------:R-:W-:Y:S05]  /*2070*/  BSYNC.RECONVERGENT B0 ;  /* 0x0000000000007941 */ /* 0x000fea0003800200 */
.L_x_62:
[----:B------:R-:W1:Y:S02]  /*2080*/  LDCU UR7, c[0x0][0x388] ;  /* 0x00007100ff0777ac */ /* 0x000e640008000800 */
[----:B-1----:R-:W-:Y:S01]  /*2090*/  UISETP.GE.AND UP0, UPT, UR7, 0x1, UPT ;  /* 0x000000010700788c */ /* 0x002fe2000bf06270 */
[----:B------:R-:W-:Y:S08]  /*20a0*/  BAR.SYNC.DEFER_BLOCKING 0x0 ;  /* 0x0000000000007b1d */ /* 0x000ff00000010000 */
[----:B------:R-:W-:Y:S05]  /*20b0*/  BRA.U !UP0, `(.L_x_65) ;  /* 0x0000000508ec7547 */ /* 0x000fea000b800000 */
[----:B------:R-:W-:Y:S01]  /*20c0*/  BSSY.RECONVERGENT B0, `(.L_x_66) ;  /* 0x0000079000007945 */ /* 0x000fe20003800200 */
[----:B------:R-:W-:-:S07]  /*20d0*/  MOV R22, R0 ;  /* 0x0000000000167202 */ /* 0x000fce0000000f00 */
.L_x_74:
[----:B0-----:R-:W0:Y:S01]  /*20e0*/  LDC.64 R12, c[0x0][0x380] ;  /* 0x0000e000ff0c7b82 */ /* 0x001e220000000a00 */
[----:B------:R-:W-:Y:S01]  /*20f0*/  LOP3.LUT R21, R22, 0x3f, RZ, 0xc0, !PT ;  /* 0x0000003f16157812 */ /* 0x000fe200078ec0ff */
[----:B------:R-:W-:Y:S01]  /*2100*/  BSSY.RECONVERGENT B1, `(.L_x_67) ;  /* 0x0000073000017945 */ /* 0x000fe20003800200 */
[--C-:B------:R-:W-:Y:S01]  /*2110*/  SHF.R.U32.HI R19, RZ, 0x6, R22.reuse ;  /* 0x00000006ff137819 */ /* 0x100fe20000011616 */
[----:B------:R-:W-:Y:S02]  /*2120*/  IMAD.IADD R22, R3, 0x1, R22 ;  /* 0x0000000103167824 */ /* 0x000fe400078e0216 */
[----:B------:R-:W-:Y:S01]  /*2130*/  VIADD R20, R21, UR4 ;  /* 0x0000000415147c36 */ /* 0x000fe20008000000 */
[----:B------:R-:W-:Y:S02]  /*2140*/  IADD3 R18, PT, PT, R19, UR5, RZ ;  /* 0x0000000513127c10 */ /* 0x000fe4000fffe0ff */
[----:B------:R-:W-:Y:S02]  /*2150*/  ISETP.GE.U32.AND P1, PT, R22, 0x800, PT ;  /* 0x000008001600780c */ /* 0x000fe40003f26070 */
[----:B0-----:R-:W-:-:S04]  /*2160*/  ISETP.GE.AND P0, PT, R20, R13, PT ;  /* 0x0000000d1400720c */ /* 0x001fc80003f06270 */
[----:B------:R-:W-:-:S13]  /*2170*/  ISETP.GE.OR P0, PT, R18, R12, P0 ;  /* 0x0000000c1200720c */ /* 0x000fda0000706670 */
[----:B------:R-:W-:Y:S05]  /*2180*/  @P0 BRA `(.L_x_68) ;  /* 0x0000000400a80947 */ /* 0x000fea0003800000 */
[----:B------:R-:W0:Y:S01]  /*2190*/  LDCU UR13, c[0x0][0x388] ;  /* 0x00007100ff0d77ac */ /* 0x000e220008000800 */
[----:B------:R-:W-:Y:S02]  /*21a0*/  IMAD.MOV.U32 R25, RZ, RZ, RZ ;  /* 0x000000ffff197224 */ /* 0x000fe400078e00ff */
[----:B------:R-:W-:Y:S01]  /*21b0*/  IMAD.MOV.U32 R8, RZ, RZ, RZ ;  /* 0x000000ffff087224 */ /* 0x000fe200078e00ff */
[----:B0-----:R-:W-:-:S09]  /*21c0*/  UISETP.GE.U32.AND UP0, UPT, UR13, 0x8, UPT ;  /* 0x000000080d00788c */ /* 0x001fd2000bf06070 */
[----:B------:R-:W-:Y:S05]  /*21d0*/  BRA.U !UP0, `(.L_x_69) ;  /* 0x0000000108947547 */ /* 0x000fea000b800000 */
[----:B------:R-:W0:Y:S01]  /*21e0*/  S2UR UR8, SR_CgaCtaId ;  /* 0x00000000000879c3 */ /* 0x000e220000008800 */
[----:B------:R-:W-:Y:S02]  /*21f0*/  HFMA2 R25, -RZ, RZ, 0, 0 ;  /* 0x00000000ff197431 */ /* 0x000fe400000001ff */
[----:B------:R-:W-:Y:S01]  /*2200*/  IMAD.MOV.U32 R12, RZ, RZ, RZ ;  /* 0x000000ffff0c7224 */ /* 0x000fe200078e00ff */
[----:B------:R-:W-:Y:S02]  /*2210*/  UMOV UR7, 0x400 ;  /* 0x0000040000077882 */ /* 0x000fe40000000000 */
[----:B0-----:R-:W-:-:S12]  /*2220*/  ULEA UR7, UR8, UR7, 0x18 ;  /* 0x0000000708077291 */ /* 0x001fd8000f8ec0ff */
.L_x_70:
[--C-:B------:R-:W-:Y:S02]  /*2230*/  IMAD R5, R21, 0x104, R12.reuse ;  /* 0x0000010415057824 */ /* 0x100fe400078e020c */
[----:B------:R-:W-:Y:S02]  /*2240*/  IMAD R4, R19, 0x104, R12 ;  /* 0x0000010413047824 */ /* 0x000fe400078e020c */
[----:B------:R-:W-:Y:S01]  /*2250*/  VIADD R12, R12, 0x8 ;  /* 0x000000080c0c7836 */ /* 0x000fe20000000000 */
[----:B------:R-:W-:Y:S02]  /*2260*/  LEA R27, R5, UR7, 0x1 ;  /* 0x00000007051b7c11 */ /* 0x000fe4000f8e08ff */
[----:B------:R-:W-:Y:S02]  /*2270*/  LEA R26, R4, UR7, 0x2 ;  /* 0x00000007041a7c11 */ /* 0x000fe4000f8e10ff */
[----:B------:R-:W-:Y:S01]  /*2280*/  ISETP.NE.AND P0, PT, R12, UR6, PT ;  /* 0x000000060c007c0c */ /* 0x000fe2000bf05270 */
[----:B------:R-:W0:Y:S04]  /*2290*/  LDS.64 R14, [R27+0xd300] ;  /* 0x00d300001b0e7984 */ /* 0x000e280000000a00 */
[----:B------:R-:W1:Y:S04]  /*22a0*/  LDS.128 R4, [R26] ;  /* 0x000000001a047984 */ /* 0x000e680000000c00 */
[----:B------:R-:W2:Y:S04]  /*22b0*/  LDS.64 R16, [R27+0xd308] ;  /* 0x00d308001b107984 */ /* 0x000ea80000000a00 */
[----:B------:R-:W3:Y:S01]  /*22c0*/  LDS.128 R8, [R26+0x10] ;  /* 0x000010001a087984 */ /* 0x000ee20000000c00 */
[C---:B0-----:R-:W-:Y:S01]  /*22d0*/  IMAD.U32 R28, R14.reuse, 0x10000, RZ ;  /* 0x000100000e1c7824 */ /* 0x041fe200078e00ff */
[----:B------:R-:W-:-:S03]  /*22e0*/  PRMT R14, R14, 0x7632, R14 ;  /* 0x000076320e0e7816 */ /* 0x000fc6000000000e */
[----:B-1----:R-:W-:Y:S01]  /*22f0*/  FFMA R4, R4, R28, R25 ;  /* 0x0000001c04047223 */ /* 0x002fe20000000019 */
[----:B------:R-:W-:-:S05]  /*2300*/  SHF.L.U32 R14, R14, 0x10, RZ ;  /* 0x000000100e0e7819 */ /* 0x000fca00000006ff */
[--C-:B------:R-:W-:Y:S01]  /*2310*/  FFMA R5, R5, R14, R4.reuse ;  /* 0x0000000e05057223 */ /* 0x100fe20000000004 */
[C---:B------:R-:W-:Y:S01]  /*2320*/  PRMT R4, R15.reuse, 0x7632, R4 ;  /* 0x000076320f047816 */ /* 0x040fe20000000004 */
[----:B------:R-:W-:-:S04]  /*2330*/  IMAD.U32 R15, R15, 0x10000, RZ ;  /* 0x000100000f0f7824 */ /* 0x000fc800078e00ff */
[----:B------:R-:W-:Y:S02]  /*2340*/  IMAD.U32 R4, R4, 0x10000, RZ ;  /* 0x0001000004047824 */ /* 0x000fe400078e00ff */
[--C-:B------:R-:W-:Y:S01]  /*2350*/  FFMA R6, R6, R15, R5.reuse ;  /* 0x0000000f06067223 */ /* 0x100fe20000000005 */
[C---:B--2---:R-:W-:Y:S02]  /*2360*/  PRMT R5, R16.reuse, 0x7632, R5 ;  /* 0x0000763210057816 */ /* 0x044fe40000000005 */
[----:B------:R-:W-:Y:S01]  /*2370*/  SHF.L.U32 R16, R16, 0x10, RZ ;  /* 0x0000001010107819 */ /* 0x000fe200000006ff */
[----:B------:R-:W-:Y:S01]  /*2380*/  FFMA R7, R7, R4, R6 ;  /* 0x0000000407077223 */ /* 0x000fe20000000006 */
[----:B------:R-:W-:Y:S01]  /*2390*/  PRMT R4, R17, 0x7632, R4 ;  /* 0x0000763211047816 */ /* 0x000fe20000000004 */
[----:B------:R-:W-:Y:S01]  /*23a0*/  IMAD.U32 R5, R5, 0x10000, RZ ;  /* 0x0001000005057824 */ /* 0x000fe200078e00ff */
[----:B------:R-:W-:Y:S01]  /*23b0*/  SHF.L.U32 R17, R17, 0x10, RZ ;  /* 0x0000001011117819 */ /* 0x000fe200000006ff */
[----:B---3--:R-:W-:-:S02]  /*23c0*/  FFMA R8, R8, R16, R7 ;  /* 0x0000001008087223 */ /* 0x008fc40000000007 */
[----:B------:R-:W-:Y:S02]  /*23d0*/  IMAD.U32 R4, R4, 0x10000, RZ ;  /* 0x0001000004047824 */ /* 0x000fe400078e00ff */
[----:B------:R-:W-:-:S04]  /*23e0*/  FFMA R5, R9, R5, R8 ;  /* 0x0000000509057223 */ /* 0x000fc80000000008 */
[----:B------:R-:W-:-:S04]  /*23f0*/  FFMA R10, R10, R17, R5 ;  /* 0x000000110a0a7223 */ /* 0x000fc80000000005 */
[----:B------:R-:W-:Y:S01]  /*2400*/  FFMA R25, R11, R4, R10 ;  /* 0x000000040b197223 */ /* 0x000fe2000000000a */
[----:B------:R-:W-:Y:S06]  /*2410*/  @P0 BRA `(.L_x_70) ;  /* 0xfffffffc00840947 */ /* 0x000fec000383ffff */
[----:B------:R-:W-:-:S07]  /*2420*/  IMAD.U32 R8, RZ, RZ, UR6 ;  /* 0x00000006ff087e24 */ /* 0x000fce000f8e00ff */
.L_x_69:
[----:B------:R-:W-:-:S09]  /*2430*/  UISETP.NE.AND UP0, UPT, UR9, URZ, UPT ;  /* 0x000000ff0900728c */ /* 0x000fd2000bf05270 */
[----:B------:R-:W-:Y:S05]  /*2440*/  BRA.U !UP0, `(.L_x_71) ;  /* 0x0000000108e47547 */ /* 0x000fea000b800000 */
[----:B------:R-:W-:Y:S02]  /*2450*/  UIADD3 UR7, UPT, UPT, UR9, -0x1, URZ ;  /* 0xffffffff09077890 */ /* 0x000fe4000fffe0ff */
[----:B------:R-:W-:Y:S02]  /*2460*/  UISETP.NE.AND UP1, UPT, UR12, URZ, UPT ;  /* 0x000000ff0c00728c */ /* 0x000fe4000bf25270 */
[----:B------:R-:W-:-:S09]  /*2470*/  UISETP.GE.U32.AND UP0, UPT, UR7, 0x3, UPT ;  /* 0x000000030700788c */ /* 0x000fd2000bf06070 */
[----:B------:R-:W-:Y:S05]  /*2480*/  BRA.U !UP0, `(.L_x_72) ;  /* 0x0000000108587547 */ /* 0x000fea000b800000 */
[----:B------:R-:W0:Y:S01]  /*2490*/  S2UR UR8, SR_CgaCtaId ;  /* 0x00000000000879c3 */ /* 0x000e220000008800 */
[----:B------:R-:W-:Y:S01]  /*24a0*/  UMOV UR7, 0x400 ;  /* 0x0000040000077882 */ /* 0x000fe20000000000 */
[--C-:B------:R-:W-:Y:S02]  /*24b0*/  IMAD R5, R21, 0x104, R8.reuse ;  /* 0x0000010415057824 */ /* 0x100fe400078e0208 */
[----:B------:R-:W-:Y:S02]  /*24c0*/  IMAD R4, R19, 0x104, R8 ;  /* 0x0000010413047824 */ /* 0x000fe400078e0208 */
[----:B------:R-:W-:Y:S01]  /*24d0*/  VIADD R8, R8, 0x4 ;  /* 0x0000000408087836 */ /* 0x000fe20000000000 */
[----:B0-----:R-:W-:-:S06]  /*24e0*/  ULEA UR7, UR8, UR7, 0x18 ;  /* 0x0000000708077291 */ /* 0x001fcc000f8ec0ff */
[----:B------:R-:W-:Y:S02]  /*24f0*/  LEA R10, R5, UR7, 0x1 ;  /* 0x00000007050a7c11 */ /* 0x000fe4000f8e08ff */
[----:B------:R-:W-:-:S03]  /*2500*/  LEA R9, R4, UR7, 0x2 ;  /* 0x0000000704097c11 */ /* 0x000fc6000f8e10ff */
[----:B------:R-:W0:Y:S04]  /*2510*/  LDS.U16 R11, [R10+0xd300] ;  /* 0x00d300000a0b7984 */ /* 0x000e280000000400 */
[----:B------:R-:W1:Y:S04]  /*2520*/  LDS.U16 R12, [R10+0xd302] ;  /* 0x00d302000a0c7984 */ /* 0x000e680000000400 */
[----:B------:R-:W2:Y:S04]  /*2530*/  LDS.64 R4, [R9] ;  /* 0x0000000009047984 */ /* 0x000ea80000000a00 */
[----:B------:R-:W3:Y:S04]  /*2540*/  LDS.U16 R14, [R10+0xd304] ;  /* 0x00d304000a0e7984 */ /* 0x000ee80000000400 */
[----:B------:R-:W4:Y:S04]  /*2550*/  LDS.U16 R16, [R10+0xd306] ;  /* 0x00d306000a107984 */ /* 0x000f280000000400 */
[----:B------:R-:W5:Y:S01]  /*2560*/  LDS.64 R6, [R9+0x8] ;  /* 0x0000080009067984 */ /* 0x000f620000000a00 */
[----:B0-----:R-:W-:Y:S01]  /*2570*/  SHF.L.U32 R11, R11, 0x10, RZ ;  /* 0x000000100b0b7819 */ /* 0x001fe200000006ff */
[----:B-1----:R-:W-:-:S04]  /*2580*/  IMAD.U32 R15, R12, 0x10000, RZ ;  /* 0x000100000c0f7824 */ /* 0x002fc800078e00ff */
[----:B--2---:R-:W-:Y:S01]  /*2590*/  FFMA R4, R4, R11, R25 ;  /* 0x0000000b04047223 */ /* 0x004fe20000000019 */
[----:B---3--:R-:W-:-:S03]  /*25a0*/  IMAD.U32 R14, R14, 0x10000, RZ ;  /* 0x000100000e0e7824 */ /* 0x008fc600078e00ff */
[----:B------:R-:W-:Y:S01]  /*25b0*/  FFMA R5, R15, R5, R4 ;  /* 0x000000050f057223 */ /* 0x000fe20000000004 */
[----:B----4-:R-:W-:-:S03]  /*25c0*/  SHF.L.U32 R25, R16, 0x10, RZ ;  /* 0x0000001010197819 */ /* 0x010fc600000006ff */
[----:B-----5:R-:W-:-:S04]  /*25d0*/  FFMA R6, R6, R14, R5 ;  /* 0x0000000e06067223 */ /* 0x020fc80000000005 */
[----:B------:R-:W-:-:S07]  /*25e0*/  FFMA R25, R25, R7, R6 ;  /* 0x0000000719197223 */ /* 0x000fce0000000006 */
.L_x_72:
[----:B------:R-:W-:Y:S05]  /*25f0*/  BRA.U !UP1, `(.L_x_71) ;  /* 0x0000000109787547 */ /* 0x000fea000b800000 */
[----:B------:R-:W-:Y:S02]  /*2600*/  UISETP.NE.AND UP0, UPT, UR12, 0x1, UPT ;  /* 0x000000010c00788c */ /* 0x000fe4000bf05270 */
[----:B------:R-:W-:-:S07]  /*2610*/  ULOP3.LUT UP1, URZ, UR13, 0x1, URZ, 0xc0, !UPT ;  /* 0x000000010dff7892 */ /* 0x000fce000f82c0ff */
        /* <DEDUP_REMOVED lines=11> */
[----:B------:R-:W2:Y:S01]  /*26d0*/  LDS.64 R4, [R4] ;  /* 0x0000000004047984 */ /* 0x000ea20000000a00 */
[----:B0-----:R-:W-:Y:S01]  /*26e0*/  IMAD.U32 R7, R7, 0x10000, RZ ;  /* 0x0001000007077824 */ /* 0x001fe200078e00ff */
[----:B-1----:R-:W-:-:S03]  /*26f0*/  SHF.L.U32 R9, R9, 0x10, RZ ;  /* 0x0000001009097819 */ /* 0x002fc600000006ff */
[----:B--2---:R-:W-:-:S04]  /*2700*/  FFMA R10, R4, R7, R25 ;  /* 0x00000007040a7223 */ /* 0x004fc80000000019 */
[----:B------:R-:W-:-:S07]  /*2710*/  FFMA R25, R9, R5, R10 ;  /* 0x0000000509197223 */ /* 0x000fce000000000a */
.L_x_73:
[----:B------:R-:W-:Y:S05]  /*2720*/  BRA.U !UP1, `(.L_x_71) ;  /* 0x00000001092c7547 */ /* 0x000fea000b800000 */
[----:B------:R-:W0:Y:S01]  /*2730*/  S2UR UR8, SR_CgaCtaId ;  /* 0x00000000000879c3 */ /* 0x000e220000008800 */
[----:B------:R-:W-:Y:S01]  /*2740*/  UMOV UR7, 0x400 ;  /* 0x0000040000077882 */ /* 0x000fe20000000000 */
[--C-:B------:R-:W-:Y:S02]  /*2750*/  IMAD R21, R21, 0x104, R8.reuse ;  /* 0x0000010415157824 */ /* 0x100fe400078e0208 */
[----:B------:R-:W-:Y:S01]  /*2760*/  IMAD R8, R19, 0x104, R8 ;  /* 0x0000010413087824 */ /* 0x000fe200078e0208 */
[----:B0-----:R-:W-:-:S06]  /*2770*/  ULEA UR7, UR8, UR7, 0x18 ;  /* 0x0000000708077291 */ /* 0x001fcc000f8ec0ff */
[----:B------:R-:W-:Y:S02]  /*2780*/  LEA R21, R21, UR7, 0x1 ;  /* 0x0000000715157c11 */ /* 0x000fe4000f8e08ff */
[----:B------:R-:W-:-:S04]  /*2790*/  LEA R8, R8, UR7, 0x2 ;  /* 0x0000000708087c11 */ /* 0x000fc8000f8e10ff */
[----:B------:R-:W0:Y:S04]  /*27a0*/  LDS.U16 R21, [R21+0xd300] ;  /* 0x00d3000015157984 */ /* 0x000e280000000400 */
[----:B------:R-:W1:Y:S01]  /*27b0*/  LDS R8, [R8] ;  /* 0x0000000008087984 */ /* 0x000e620000000800 */
[----:B0-----:R-:W-:-:S04]  /*27c0*/  IMAD.U32 R4, R21, 0x10000, RZ ;  /* 0x0001000015047824 */ /* 0x001fc800078e00ff */
[----:B-1----:R-:W-:-:S07]  /*27d0*/  FFMA R25, R8, R4, R25 ;  /* 0x0000000408197223 */ /* 0x002fce0000000019 */
.L_x_71:
[----:B------:R-:W0:Y:S01]  /*27e0*/  LDC.64 R4, c[0x0][0x3a8] ;  /* 0x0000ea00ff047b82 */ /* 0x000e220000000a00 */
[----:B------:R-:W-:Y:S01]  /*27f0*/  IMAD R13, R18, R13, R20 ;  /* 0x0000000d120d7224 */ /* 0x000fe200078e0214 */
[----:B------:R-:W-:-:S03]  /*2800*/  F2FP.BF16.F32.PACK_AB R25, RZ, R25 ;  /* 0x00000019ff19723e */ /* 0x000fc600000010ff */
[----:B0-----:R-:W-:-:S05]  /*2810*/  IMAD.WIDE.U32 R4, R13, 0x2, R4 ;  /* 0x000000020d047825 */ /* 0x001fca00078e0004 */
[----:B------:R0:W-:Y:S02]  /*2820*/  STG.E.U16 desc[UR10][R4.64], R25 ;  /* 0x0000001904007986 */ /* 0x0001e4000c10150a */
.L_x_68:
[----:B------:R-:W-:Y:S05]  /*2830*/  BSYNC.RECONVERGENT B1 ;  /* 0x0000000000017941 */ /* 0x000fea0003800200 */
.L_x_67:
[----:B------:R-:W-:Y:S05]  /*2840*/  @!P1 BRA `(.L_x_74) ;  /* 0xfffffff800249947 */ /* 0x000fea000383ffff */
[----:B------:R-:W-:Y:S05]  /*2850*/  BSYNC.RECONVERGENT B0 ;  /* 0x0000000000007941 */ /* 0x000fea0003800200 */
.L_x_66:
[----:B------:R-:W-:Y:S05]  /*2860*/  BRA `(.L_x_75) ;  /* 0x0000000400707947 */ /* 0x000fea0003800000 */
.L_x_65:
[----:B0-----:R-:W0:Y:S01]  /*2870*/  S2R R12, SR_TID.X ;  /* 0x00000000000c7919 */ /* 0x001e220000002100 */
[----:B------:R-:W-:Y:S01]  /*2880*/  ISETP.NE.AND P0, PT, R24, 0x2, PT ;  /* 0x000000021800780c */ /* 0x000fe20003f05270 */
[----:B------:R-:W-:-:S12]  /*2890*/  BSSY.RECONVERGENT B0, `(.L_x_76) ;  /* 0x0000025000007945 */ /* 0x000fd80003800200 */
[----:B------:R-:W-:Y:S05]  /*28a0*/  @!P0 BRA `(.L_x_77) ;  /* 0x00000000008c8947 */ /* 0x000fea0003800000 */
[----:B------:R-:W1:Y:S01]  /*28b0*/  LDC.64 R4, c[0x0][0x380] ;  /* 0x0000e000ff047b82 */ /* 0x000e620000000a00 */
[C---:B0-----:R-:W-:Y:S02]  /*28c0*/  LOP3.LUT R8, R12.reuse, 0x3f, RZ, 0xc0, !PT ;  /* 0x0000003f0c087812 */ /* 0x041fe400078ec0ff */
[C---:B------:R-:W-:Y:S01]  /*28d0*/  LEA.HI R9, R12.reuse, UR5, RZ, 0x1a ;  /* 0x000000050c097c11 */ /* 0x040fe2000f8fd0ff */
[----:B------:R-:W-:Y:S01]  /*28e0*/  IMAD.IADD R12, R12, 0x1, R3 ;  /* 0x000000010c0c7824 */ /* 0x000fe200078e0203 */
[----:B------:R-:W-:-:S04]  /*28f0*/  IADD3 R8, PT, PT, R8, UR4, RZ ;  /* 0x0000000408087c10 */ /* 0x000fc8000fffe0ff */
[----:B-1----:R-:W-:-:S04]  /*2900*/  ISETP.GE.AND P0, PT, R8, R5, PT ;  /* 0x000000050800720c */ /* 0x002fc80003f06270 */
[----:B------:R-:W-:-:S13]  /*2910*/  ISETP.GE.OR P0, PT, R9, R4, P0 ;  /* 0x000000040900720c */ /* 0x000fda0000706670 */
[----:B------:R-:W0:Y:S01]  /*2920*/  @!P0 LDC.64 R6, c[0x0][0x3a8] ;  /* 0x0000ea00ff068b82 */ /* 0x000e220000000a00 */
[----:B------:R-:W-:-:S04]  /*2930*/  @!P0 IMAD R9, R9, R5, R8 ;  /* 0x0000000509098224 */ /* 0x000fc800078e0208 */
[----:B0-----:R-:W-:-:S05]  /*2940*/  @!P0 IMAD.WIDE.U32 R6, R9, 0x2, R6 ;  /* 0x0000000209068825 */ /* 0x001fca00078e0006 */
[----:B------:R1:W-:Y:S01]  /*2950*/  @!P0 STG.E.U16 desc[UR10][R6.64], RZ ;  /* 0x000000ff06008986 */ /* 0x0003e2000c10150a */
[----:B------:R-:W-:-:S13]  /*2960*/  ISETP.NE.AND P0, PT, R24, 0x3, PT ;  /* 0x000000031800780c */ /* 0x000fda0003f05270 */
[----:B-1----:R-:W-:Y:S05]  /*2970*/  @!P0 BRA `(.L_x_77) ;  /* 0x0000000000588947 */ /* 0x002fea0003800000 */
        /* <DEDUP_REMOVED lines=9> */
[----:B------:R1:W-:Y:S01]  /*2a10*/  @!P0 STG.E.U16 desc[UR10][R6.64], RZ ;  /* 0x000000ff06008986 */ /* 0x0003e2000c10150a */
[----:B------:R-:W-:-:S13]  /*2a20*/  ISETP.NE.AND P0, PT, R24, RZ, PT ;  /* 0x000000ff1800720c */ /* 0x000fda0003f05270 */
[----:B-1----:R-:W-:Y:S05]  /*2a30*/  @!P0 BRA `(.L_x_77) ;  /* 0x0000000000288947 */ /* 0x002fea0003800000 */
[C---:B------:R-:W-:Y:S02]  /*2a40*/  LOP3.LUT R6, R12.reuse, 0x3f, RZ, 0xc0, !PT ;  /* 0x0000003f0c067812 */ /* 0x040fe400078ec0ff */
[C---:B------:R-:W-:Y:S01]  /*2a50*/  LEA.HI R9, R12.reuse, UR5, RZ, 0x1a ;  /* 0x000000050c097c11 */ /* 0x040fe2000f8fd0ff */
[----:B------:R-:W-:Y:S02]  /*2a60*/  IMAD.IADD R12, R12, 0x1, R3 ;  /* 0x000000010c0c7824 */ /* 0x000fe400078e0203 */
[----:B------:R-:W-:-:S05]  /*2a70*/  VIADD R8, R6, UR4 ;  /* 0x0000000406087c36 */ /* 0x000fca0008000000 */
[----:B------:R-:W-:-:S04]  /*2a80*/  ISETP.GE.AND P0, PT, R8, R5, PT ;  /* 0x000000050800720c */ /* 0x000fc80003f06270 */
[----:B------:R-:W-:-:S13]  /*2a90*/  ISETP.GE.OR P0, PT, R9, R4, P0 ;  /* 0x000000040900720c */ /* 0x000fda0000706670 */
[----:B------:R-:W0:Y:S01]  /*2aa0*/  @!P0 LDC.64 R6, c[0x0][0x3a8] ;  /* 0x0000ea00ff068b82 */ /* 0x000e220000000a00 */
[----:B------:R-:W-:-:S04]  /*2ab0*/  @!P0 IMAD R5, R9, R5, R8 ;  /* 0x0000000509058224 */ /* 0x000fc800078e0208 */
[----:B0-----:R-:W-:-:S05]  /*2ac0*/  @!P0 IMAD.WIDE.U32 R4, R5, 0x2, R6 ;  /* 0x0000000205048825 */ /* 0x001fca00078e0006 */
[----:B------:R1:W-:Y:S02]  /*2ad0*/  @!P0 STG.E.U16 desc[UR10][R4.64], RZ ;  /* 0x000000ff04008986 */ /* 0x0003e4000c10150a */
.L_x_77:
[----:B------:R-:W-:Y:S05]  /*2ae0*/  BSYNC.RECONVERGENT B0 ;  /* 0x0000000000007941 */ /* 0x000fea0003800200 */
.L_x_76:
[----:B-1----:R-:W-:Y:S01]  /*2af0*/  LOP3.LUT R4, R2, 0xffff, RZ, 0xc0, !PT ;  /* 0x0000ffff02047812 */ /* 0x002fe200078ec0ff */
[----:B------:R-:W1:Y:S01]  /*2b00*/  LDCU.64 UR14, c[0x0][0x380] ;  /* 0x00007000ff0e77ac */ /* 0x000e620008000a00 */
[----:B------:R-:W-:Y:S02]  /*2b10*/  BSSY.RECONVERGENT B0, `(.L_x_75) ;  /* 0x0000031000007945 */ /* 0x000fe40003800200 */
[----:B------:R-:W-:-:S13]  /*2b20*/  ISETP.GE.U32.AND P0, PT, R4, 0x2, PT ;  /* 0x000000020400780c */ /* 0x000fda0003f06070 */
[----:B------:R-:W-:Y:S05]  /*2b30*/  @!P0 BRA `(.L_x_78) ;  /* 0x0000000000b88947 */ /* 0x000fea0003800000 */
[C---:B0-----:R-:W-:Y:S01]  /*2b40*/  LEA R18, R3.reuse, R12, 0x1 ;  /* 0x0000000c03127211 */ /* 0x041fe200078e08ff */
[----:B------:R-:W-:Y:S02]  /*2b50*/  IMAD R16, R3, 0x3, R12 ;  /* 0x0000000303107824 */ /* 0x000fe400078e020c */
[----:B------:R-:W-:-:S07]  /*2b60*/  IMAD.IADD R14, R12, 0x1, R3 ;  /* 0x000000010c0e7824 */ /* 0x000fce00078e0203 */
.L_x_79:
[----:B----4-:R-:W-:Y:S02]  /*2b70*/  LOP3.LUT R4, R12, 0x3f, RZ, 0xc0, !PT ;  /* 0x0000003f0c047812 */ /* 0x010fe400078ec0ff */
[----:B------:R-:W-:Y:S02]  /*2b80*/  LOP3.LUT R6, R18, 0x3f, RZ, 0xc0, !PT ;  /* 0x0000003f12067812 */ /* 0x000fe400078ec0ff */
[----:B------:R-:W-:Y:S01]  /*2b90*/  LOP3.LUT R5, R14, 0x3f, RZ, 0xc0, !PT ;  /* 0x0000003f0e057812 */ /* 0x000fe200078ec0ff */
[----:B------:R-:W-:Y:S01]  /*2ba0*/  VIADD R20, R4, UR4 ;  /* 0x0000000404147c36 */ /* 0x000fe20008000000 */
[----:B------:R-:W-:Y:S01]  /*2bb0*/  LOP3.LUT R7, R16, 0x3f, RZ, 0xc0, !PT ;  /* 0x0000003f10077812 */ /* 0x000fe200078ec0ff */
[----:B------:R-:W-:Y:S01]  /*2bc0*/  VIADD R26, R6, UR4 ;  /* 0x00000004061a7c36 */ /* 0x000fe20008000000 */
[----:B------:R-:W-:Y:S02]  /*2bd0*/  IADD3 R22, PT, PT, R5, UR4, RZ ;  /* 0x0000000405167c10 */ /* 0x000fe4000fffe0ff */
[----:B------:R-:W-:Y:S01]  /*2be0*/  LEA.HI R19, R12, UR5, RZ, 0x1a ;  /* 0x000000050c137c11 */ /* 0x000fe2000f8fd0ff */
[----:B------:R-:W-:Y:S01]  /*2bf0*/  VIADD R28, R7, UR4 ;  /* 0x00000004071c7c36 */ /* 0x000fe20008000000 */
[----:B-1----:R-:W-:-:S02]  /*2c00*/  ISETP.GE.AND P2, PT, R20, UR15, PT ;  /* 0x0000000f14007c0c */ /* 0x002fc4000bf46270 */
[----:B------:R-:W-:Y:S02]  /*2c10*/  LEA.HI R17, R14, UR5, RZ, 0x1a ;  /* 0x000000050e117c11 */ /* 0x000fe4000f8fd0ff */
[----:B------:R-:W-:Y:S02]  /*2c20*/  ISETP.GE.AND P3, PT, R22, UR15, PT ;  /* 0x0000000f16007c0c */ /* 0x000fe4000bf66270 */
[----:B------:R-:W-:Y:S01]  /*2c30*/  LEA.HI R15, R18, UR5, RZ, 0x1a ;  /* 0x00000005120f7c11 */ /* 0x000fe2000f8fd0ff */
[C---:B------:R-:W-:Y:S01]  /*2c40*/  IMAD R18, R3.reuse, 0x4, R18 ;  /* 0x0000000403127824 */ /* 0x040fe200078e0212 */
[----:B------:R-:W-:Y:S02]  /*2c50*/  ISETP.GE.AND P0, PT, R26, UR15, PT ;  /* 0x0000000f1a007c0c */ /* 0x000fe4000bf06270 */
[----:B------:R-:W-:Y:S01]  /*2c60*/  LEA.HI R13, R16, UR5, RZ, 0x1a ;  /* 0x00000005100d7c11 */ /* 0x000fe2000f8fd0ff */
[----:B------:R-:W-:Y:S01]  /*2c70*/  IMAD R16, R3, 0x4, R16 ;  /* 0x0000000403107824 */ /* 0x000fe200078e0210 */
[----:B------:R-:W-:-:S02]  /*2c80*/  ISETP.GE.AND P1, PT, R28, UR15, PT ;  /* 0x0000000f1c007c0c */ /* 0x000fc4000bf26270 */
[----:B------:R-:W-:Y:S02]  /*2c90*/  ISETP.GE.OR P2, PT, R19, UR14, P2 ;  /* 0x0000000e13007c0c */ /* 0x000fe40009746670 */
[----:B------:R-:W-:Y:S02]  /*2ca0*/  ISETP.GE.OR P3, PT, R17, UR14, P3 ;  /* 0x0000000e11007c0c */ /* 0x000fe40009f66670 */
[----:B------:R-:W-:Y:S02]  /*2cb0*/  ISETP.GE.OR P0, PT, R15, UR14, P0 ;  /* 0x0000000e0f007c0c */ /* 0x000fe40008706670 */
[----:B------:R-:W-:Y:S02]  /*2cc0*/  ISETP.GE.OR P1, PT, R13, UR14, P1 ;  /* 0x0000000e0d007c0c */ /* 0x000fe40008f26670 */
[C---:B------:R-:W-:Y:S02]  /*2cd0*/  IADD3 R12, PT, PT, R3.reuse, R12, R3 ;  /* 0x0000000c030c7210 */ /* 0x040fe40007ffe003 */
[----:B------:R-:W-:-:S02]  /*2ce0*/  LEA R14, R3, R14, 0x2 ;  /* 0x0000000e030e7211 */ /* 0x000fc400078e10ff */
[----:B------:R-:W-:Y:S01]  /*2cf0*/  IADD3 R12, PT, PT, R3, R12, R3 ;  /* 0x0000000c030c7210 */ /* 0x000fe20007ffe003 */
[----:B------:R-:W0:Y:S01]  /*2d00*/  @!P2 LDC.64 R8, c[0x0][0x3a8] ;  /* 0x0000ea00ff08ab82 */ /* 0x000e220000000a00 */
[----:B------:R-:W-:Y:S02]  /*2d10*/  @!P2 IMAD R19, R19, UR15, R20 ;  /* 0x0000000f1313ac24 */ /* 0x000fe4000f8e0214 */
[----:B------:R-:W-:Y:S02]  /*2d20*/  @!P3 IMAD R17, R17, UR15, R22 ;  /* 0x0000000f1111bc24 */ /* 0x000fe4000f8e0216 */
[----:B------:R-:W-:Y:S02]  /*2d30*/  @!P0 IMAD R15, R15, UR15, R26 ;  /* 0x0000000f0f0f8c24 */ /* 0x000fe4000f8e021a */
[----:B------:R-:W-:Y:S01]  /*2d40*/  @!P1 IMAD R13, R13, UR15, R28 ;  /* 0x0000000f0d0d9c24 */ /* 0x000fe2000f8e021c */
[----:B------:R-:W1:Y:S08]  /*2d50*/  @!P3 LDC.64 R10, c[0x0][0x3a8] ;  /* 0x0000ea00ff0abb82 */ /* 0x000e700000000a00 */
[----:B------:R-:W2:Y:S08]  /*2d60*/  @!P0 LDC.64 R4, c[0x0][0x3a8] ;  /* 0x0000ea00ff048b82 */ /* 0x000eb00000000a00 */
[----:B------:R-:W3:Y:S01]  /*2d70*/  @!P1 LDC.64 R6, c[0x0][0x3a8] ;  /* 0x0000ea00ff069b82 */ /* 0x000ee20000000a00 */
[----:B0-----:R-:W-:-:S05]  /*2d80*/  @!P2 IMAD.WIDE.U32 R8, R19, 0x2, R8 ;  /* 0x000000021308a825 */ /* 0x001fca00078e0008 */
[----:B------:R4:W-:Y:S01]  /*2d90*/  @!P2 STG.E.U16 desc[UR10][R8.64], RZ ;  /* 0x000000ff0800a986 */ /* 0x0009e2000c10150a */
[----:B-1----:R-:W-:-:S05]  /*2da0*/  @!P3 IMAD.WIDE.U32 R10, R17, 0x2, R10 ;  /* 0x00000002110ab825 */ /* 0x002fca00078e000a */
[----:B------:R4:W-:Y:S01]  /*2db0*/  @!P3 STG.E.U16 desc[UR10][R10.64], RZ ;  /* 0x000000ff0a00b986 */ /* 0x0009e2000c10150a */
[----:B--2---:R-:W-:-:S05]  /*2dc0*/  @!P0 IMAD.WIDE.U32 R4, R15, 0x2, R4 ;  /* 0x000000020f048825 */ /* 0x004fca00078e0004 */
[----:B------:R4:W-:Y:S01]  /*2dd0*/  @!P0 STG.E.U16 desc[UR10][R4.64], RZ ;  /* 0x000000ff04008986 */ /* 0x0009e2000c10150a */
[----:B------:R-:W-:Y:S01]  /*2de0*/  ISETP.GE.U32.AND P0, PT, R12, 0x800, PT ;  /* 0x000008000c00780c */ /* 0x000fe20003f06070 */
[----:B---3--:R-:W-:-:S05]  /*2df0*/  @!P1 IMAD.WIDE.U32 R6, R13, 0x2, R6 ;  /* 0x000000020d069825 */ /* 0x008fca00078e0006 */
[----:B------:R4:W-:Y:S07]  /*2e00*/  @!P1 STG.E.U16 desc[UR10][R6.64], RZ ;  /* 0x000000ff06009986 */ /* 0x0009ee000c10150a */
[----:B------:R-:W-:Y:S05]  /*2e10*/  @!P0 BRA `(.L_x_79) ;  /* 0xfffffffc00548947 */ /* 0x000fea000383ffff */
.L_x_78:
[----:B-1----:R-:W-:Y:S05]  /*2e20*/  BSYNC.RECONVERGENT B0 ;  /* 0x0000000000007941 */ /* 0x002fea0003800200 */
.L_x_75:
[----:B------:R-:W1:Y:S01]  /*2e30*/  LDCU UR7, c[0x0][0x384] ;  /* 0x00007080ff0777ac */ /* 0x000e620008000800 */
[----:B------:R-:W-:-:S04]  /*2e40*/  UIADD3 UR4, UPT, UPT, UR4, 0x40, URZ ;  /* 0x0000004004047890 */ /* 0x000fc8000fffe0ff */
[----:B-1----:R-:W-:Y:S01]  /*2e50*/  UISETP.GE.AND UP0, UPT, UR4, UR7, UPT ;  /* 0x000000070400728c */ /* 0x002fe2000bf06270 */
[----:B------:R-:W-:Y:S08]  /*2e60*/  BAR.SYNC.DEFER_BLOCKING 0x0 ;  /* 0x0000000000007b1d */ /* 0x000ff00000010000 */
[----:B------:R-:W-:Y:S05]  /*2e70*/  BRA.U !UP0, `(.L_x_80) ;  /* 0xffffffed08a87547 */ /* 0x000fea000b83ffff */
[----:B------:R-:W-:Y:S05]  /*2e80*/  EXIT ;  /* 0x000000000000794d */ /* 0x000fea0003800000 */
        .weak           $__internal_1_$__cuda_sm20_div_u16
        .type           $__internal_1_$__cuda_sm20_div_u16,@function
        .size           $__internal_1_$__cuda_sm20_div_u16,(.L_x_124 - $__internal_1_$__cuda_sm20_div_u16)
$__internal_1_$__cuda_sm20_div_u16:
[----:B------:R-:W0:Y:S01]  /*2e90*/  I2F.U16 R5, R4 ;  /* 0x0000000400057306 */ /* 0x000e220000101000 */
[----:B------:R-:W-:Y:S02]  /*2ea0*/  MOV R6, 0x4b800000 ;  /* 0x4b80000000067802 */ /* 0x000fe40000000f00 */
[----:B------:R-:W-:Y:S02]  /*2eb0*/  I2FP.F32.U32.RZ R2, R2 ;  /* 0x0000000200027245 */ /* 0x000fe4000020d000 */
[C---:B0-----:R-:W-:Y:S02]  /*2ec0*/  FSETP.GEU.AND P1, PT, |R5|.reuse, 1.175494350822287508e-38, PT ;  /* 0x008000000500780b */ /* 0x041fe40003f2e200 */
[----:B------:R-:W-:Y:S02]  /*2ed0*/  FSETP.GT.AND P0, PT, |R5|, 8.50705917302346158658e+37, PT ;  /* 0x7e8000000500780b */ /* 0x000fe40003f04200 */
[----:B------:R-:W-:-:S04]  /*2ee0*/  FSEL R6, R6, 1, !P1 ;  /* 0x3f80000006067808 */ /* 0x000fc80004800000 */
[----:B------:R-:W-:Y:S02]  /*2ef0*/  FSEL R6, R6, 0.25, !P0 ;  /* 0x3e80000006067808 */ /* 0x000fe40004000000 */
[----:B------:R-:W-:Y:S02]  /*2f00*/  ISETP.NE.U32.AND P0, PT, R4, RZ, PT ;  /* 0x000000ff0400720c */ /* 0x000fe40003f05070 */
[----:B------:R-:W-:Y:S01]  /*2f10*/  MOV R4, R8 ;  /* 0x0000000800047202 */ /* 0x000fe20000000f00 */
[----:B------:R-:W-:-:S06]  /*2f20*/  FMUL R7, R5, R6 ;  /* 0x0000000605077220 */ /* 0x000fcc0000400000 */
[----:B------:R-:W0:Y:S02]  /*2f30*/  MUFU.RCP R7, R7 ;  /* 0x0000000700077308 */ /* 0x000e240000001000 */
[----:B0-----:R-:W-:-:S04]  /*2f40*/  FMUL R6, R6, R7 ;  /* 0x0000000706067220 */ /* 0x001fc80000400000 */
[----:B------:R-:W-:-:S04]  /*2f50*/  VIADD R5, R6, 0x2 ;  /* 0x0000000206057836 */ /* 0x000fc80000000000 */
[----:B------:R-:W-:Y:S01]  /*2f60*/  FMUL.RZ R6, R2, R5 ;  /* 0x0000000502067220 */ /* 0x000fe2000040c000 */
[----:B------:R-:W-:-:S05]  /*2f70*/  IMAD.MOV.U32 R5, RZ, RZ, 0x0 ;  /* 0x00000000ff057424 */ /* 0x000fca00078e00ff */
[----:B------:R-:W0:Y:S02]  /*2f80*/  F2I.U32.TRUNC.NTZ R6, R6 ;  /* 0x0000000600067305 */ /* 0x000e24000020f000 */
[----:B0-----:R-:W-:Y:S01]  /*2f90*/  LOP3.LUT R2, R6, 0xffff, RZ, 0xc0, !PT ;  /* 0x0000ffff06027812 */ /* 0x001fe200078ec0ff */
[----:B------:R-:W-:Y:S01]  /*2fa0*/  @!P0 IMAD.MOV.U32 R2, RZ, RZ, -0x1 ;  /* 0xffffffffff028424 */ /* 0x000fe200078e00ff */
[----:B------:R-:W-:Y:S06]  /*2fb0*/  RET.REL.NODEC R4 `(_ZN5hasty2v012elman_ladder18TiledB2bGemmKernelI13__nv_bfloat16EEviiiPKT_S6_S6_PS4_) ;  /* 0xffffffd004107950 */ /* 0x000fec0003c3ffff */
.L_x_81:
        /* <DEDUP_REMOVED lines=12> */
.L_x_124:


//--------------------- .text._ZN5hasty2v012elman_ladder18TiledB2bGemmKernelI6__halfEEviiiPKT_S6_S6_PS4_ --------------------------
	.section	.text._ZN5hasty2v012elman_ladder18TiledB2bGemmKernelI6__halfEEviiiPKT_S6_S6_PS4_,"ax",@progbits
	.align	128
        .global         _ZN5hasty2v012elman_ladder18TiledB2bGemmKernelI6__halfEEviiiPKT_S6_S6_PS4_
        .type           _ZN5hasty2v012elman_ladder18TiledB2bGemmKernelI6__halfEEviiiPKT_S6_S6_PS4_,@function
        .size           _ZN5hasty2v012elman_ladder18TiledB2bGemmKernelI6__halfEEviiiPKT_S6_S6_PS4_,(.L_x_125 - _ZN5hasty2v012elman_ladder18TiledB2bGemmKernelI6__halfEEviiiPKT_S6_S6_PS4_)
        .other          _ZN5hasty2v012elman_ladder18TiledB2bGemmKernelI6__halfEEviiiPKT_S6_S6_PS4_,@"STO_CUDA_ENTRY STV_DEFAULT"
_ZN5hasty2v012elman_ladder18TiledB2bGemmKernelI6__halfEEviiiPKT_S6_S6_PS4_:
.text._ZN5hasty2v012elman_ladder18TiledB2bGemmKernelI6__halfEEviiiPKT_S6_S6_PS4_:
        /* <DEDUP_REMOVED lines=10> */
[----:B-1----:R-:W-:-:S04]  /*00a0*/  SHF.L.U32 R25, R11, 0x5, RZ ;  /* 0x000000050b197819 */ /* 0x002fc800000006ff */
        /* <DEDUP_REMOVED lines=16> */
[----:B0-----:R-:W-:Y:S01]  /*01b0*/  IMAD.MOV.U32 R6, RZ, RZ, RZ ;  /* 0x000000ffff067224 */ /* 0x001fe200078e00ff */
[----:B-1----:R-:W-:-:S05]  /*01c0*/  IADD3 R9, PT, PT, RZ, -R7, RZ ;  /* 0x80000007ff097210 */ /* 0x002fca0007ffe0ff */
[----:B------:R-:W-:-:S04]  /*01d0*/  IMAD R9, R9, R2, RZ ;  /* 0x0000000209097224 */ /* 0x000fc800078e02ff */
[----:B------:R-:W-:Y:S01]  /*01e0*/  IMAD.HI.U32 R7, R7, R9, R6 ;  /* 0x0000000907077227 */ /* 0x000fe200078e0006 */
[----:B---3--:R-:W-:-:S07]  /*01f0*/  MOV R6, R0 ;  /* 0x0000000000067202 */ /* 0x008fce0000000f00 */
.L_x_84:
[----:B------:R-:W-:-:S05]  /*0200*/  IABS R10, R6 ;  /* 0x00000006000a7213 */ /* 0x000fca0000000000 */
[----:B------:R-:W-:-:S04]  /*0210*/  IMAD.HI.U32 R8, R7, R10, RZ ;  /* 0x0000000a07087227 */ /* 0x000fc800078e00ff */
[----:B------:R-:W-:-:S04]  /*0220*/  IMAD.MOV R9, RZ, RZ, -R8 ;  /* 0x000000ffff097224 */ /* 0x000fc800078e0a08 */
[----:B------:R-:W-:-:S05]  /*0230*/  IMAD R9, R12, R9, R10 ;  /* 0x000000090c097224 */ /* 0x000fca00078e020a */
[----:B------:R-:W-:-:S13]  /*0240*/  ISETP.GT.U32.AND P3, PT, R2, R9, PT ;  /* 0x000000090200720c */ /* 0x000fda0003f64070 */
[----:B------:R-:W-:Y:S01]  /*0250*/  @!P3 IADD3 R9, PT, PT, R9, -R12, RZ ;  /* 0x8000000c0909b210 */ /* 0x000fe20007ffe0ff */
[----:B------:R-:W-:-:S03]  /*0260*/  @!P3 VIADD R8, R8, 0x1 ;  /* 0x000000010808b836 */ /* 0x000fc60000000000 */
[----:B------:R-:W-:Y:S02]  /*0270*/  ISETP.GE.U32.AND P2, PT, R9, R2, PT ;  /* 0x000000020900720c */ /* 0x000fe40003f46070 */
[----:B------:R-:W-:-:S04]  /*0280*/  LOP3.LUT R9, R6, R3, RZ, 0x3c, !PT ;  /* 0x0000000306097212 */ /* 0x000fc800078e3cff */
[----:B------:R-:W-:-:S07]  /*0290*/  ISETP.GE.AND P4, PT, R9, RZ, PT ;  /* 0x000000ff0900720c */ /* 0x000fce0003f86270 */
[----:B------:R-:W-:-:S06]  /*02a0*/  @P2 IADD3 R8, PT, PT, R8, 0x1, RZ ;  /* 0x0000000108082810 */ /* 0x000fcc0007ffe0ff */
[----:B------:R-:W-:-:S05]  /*02b0*/  @!P4 IMAD.MOV R8, RZ, RZ, -R8 ;  /* 0x000000ffff08c224 */ /* 0x000fca00078e0a08 */
[----:B------:R-:W-:-:S04]  /*02c0*/  SEL R8, R11, R8, !P1 ;  /* 0x000000080b087207 */ /* 0x000fc80004800000 */
[C---:B------:R-:W-:Y:S01]  /*02d0*/  IADD3 R10, PT, PT, -R8.reuse, RZ, RZ ;  /* 0x000000ff080a7210 */ /* 0x040fe20007ffe1ff */
[----:B------:R-:W-:-:S04]  /*02e0*/  IMAD R9, R8, 0x410, R5 ;  /* 0x0000041008097824 */ /* 0x000fc800078e0205 */
[----:B------:R-:W-:Y:S01]  /*02f0*/  IMAD R8, R3, R10, R6 ;  /* 0x0000000a03087224 */ /* 0x000fe200078e0206 */
[----:B------:R-:W-:-:S03]  /*0300*/  IADD3 R6, PT, PT, R4, R6, RZ ;  /* 0x0000000604067210 */ /* 0x000fc60007ffe0ff */
[----:B------:R-:W-:Y:S01]  /*0310*/  IMAD R8, R8, 0x4, R9 ;  /* 0x0000000408087824 */ /* 0x000fe200078e0209 */
[----:B------:R-:W-:-:S04]  /*0320*/  ISETP.GE.AND P2, PT, R6, R25, PT ;  /* 0x000000190600720c */ /* 0x000fc80003f46270 */
[----:B------:R0:W-:Y:S09]  /*0330*/  STS [R8], RZ ;  /* 0x000000ff08007388 */ /* 0x0001f20000000800 */
[----:B0-----:R-:W-:Y:S05]  /*0340*/  @!P2 BRA `(.L_x_84) ;  /* 0xfffffffc00aca947 */ /* 0x001fea000383ffff */
.L_x_83:
[----:B------:R-:W-:Y:S05]  /*0350*/  BSYNC.RECONVERGENT B0 ;  /* 0x0000000000007941 */ /* 0x000fea0003800200 */
.L_x_82:
        /* <DEDUP_REMOVED lines=17> */
[----:B0-----:R-:W-:Y:S01]  /*0470*/  VIADD R4, R2, 0xffffffe ;  /* 0x0ffffffe02047836 */ /* 0x001fe20000000000 */
[----:B------:R-:W-:-:S05]  /*0480*/  IADD3 R2, PT, PT, R7, -R24, -R23 ;  /* 0x8000001807027210 */ /* 0x000fca0007ffe817 */
[----:B------:R0:W2:Y:S02]  /*0490*/  F2I.FTZ.U32.TRUNC.NTZ R5, R4 ;  /* 0x0000000400057305 */ /* 0x0000a4000021f000 */
[----:B0-----:R-:W-:Y:S01]  /*04a0*/  HFMA2 R4, -RZ, RZ, 0, 0 ;  /* 0x00000000ff047431 */ /* 0x001fe200000001ff */
[----:B--2---:R-:W-:-:S05]  /*04b0*/  IADD3 R6, PT, PT, RZ, -R5, RZ ;  /* 0x80000005ff067210 */ /* 0x004fca0007ffe0ff */
[----:B------:R-:W-:Y:S01]  /*04c0*/  IMAD R9, R6, R3, RZ ;  /* 0x0000000306097224 */ /* 0x000fe200078e02ff */
[----:B------:R-:W-:-:S03]  /*04d0*/  SHF.R.U32.HI R6, RZ, 0x5, R22 ;  /* 0x00000005ff067819 */ /* 0x000fc60000011616 */
[----:B------:R-:W-:-:S04]  /*04e0*/  IMAD.HI.U32 R5, R5, R9, R4 ;  /* 0x0000000905057227 */ /* 0x000fc800078e0004 */
[----:B------:R-:W-:Y:S02]  /*04f0*/  IMAD R6, R6, 0x24, R11 ;  /* 0x0000002406067824 */ /* 0x000fe400078e020b */
[----:B------:R-:W-:-:S04]  /*0500*/  IMAD.HI.U32 R4, R5, R2, RZ ;  /* 0x0000000205047227 */ /* 0x000fc800078e00ff */
[----:B------:R-:W-:-:S04]  /*0510*/  IMAD.MOV R5, RZ, RZ, -R4 ;  /* 0x000000ffff057224 */ /* 0x000fc800078e0a04 */
[----:B------:R-:W-:-:S05]  /*0520*/  IMAD R2, R3, R5, R2 ;  /* 0x0000000503027224 */ /* 0x000fca00078e0202 */
[----:B------:R-:W-:-:S13]  /*0530*/  ISETP.GE.U32.AND P0, PT, R2, R3, PT ;  /* 0x000000030200720c */ /* 0x000fda0003f06070 */
[-C--:B------:R-:W-:Y:S02]  /*0540*/  @P0 IADD3 R2, PT, PT, R2, -R3.reuse, RZ ;  /* 0x8000000302020210 */ /* 0x080fe40007ffe0ff */
[----:B------:R-:W-:Y:S02]  /*0550*/  @P0 IADD3 R4, PT, PT, R4, 0x1, RZ ;  /* 0x0000000104040810 */ /* 0x000fe40007ffe0ff */
[----:B------:R-:W-:Y:S02]  /*0560*/  ISETP.GE.U32.AND P1, PT, R2, R3, PT ;  /* 0x000000030200720c */ /* 0x000fe40003f26070 */
[----:B------:R-:W-:-:S05]  /*0570*/  SHF.R.U32.HI R2, RZ, 0x5, R24 ;  /* 0x00000005ff027819 */ /* 0x000fca0000011618 */
[----:B------:R-:W-:-:S05]  /*0580*/  IMAD R2, R2, 0x24, R21 ;  /* 0x0000002402027824 */ /* 0x000fca00078e0215 */
[----:B------:R-:W-:Y:S01]  /*0590*/  LEA R2, R2, UR4, 0x1 ;  /* 0x0000000402027c11 */ /* 0x000fe2000f8e08ff */
[----:B------:R-:W-:Y:S01]  /*05a0*/  @P1 VIADD R4, R4, 0x1 ;  /* 0x0000000104041836 */ /* 0x000fe20000000000 */
[----:B------:R-:W-:-:S04]  /*05b0*/  @!P2 LOP3.LUT R4, RZ, R3, RZ, 0x33, !PT ;  /* 0x00000003ff04a212 */ /* 0x000fc800078e33ff */
[----:B------:R-:W-:Y:S02]  /*05c0*/  IADD3 R23, PT, PT, R23, R4, RZ ;  /* 0x0000000417177210 */ /* 0x000fe40007ffe0ff */
[----:B------:R-:W-:Y:S01]  /*05d0*/  LEA R4, R6, UR4, 0x1 ;  /* 0x0000000406047c11 */ /* 0x000fe2000f8e08ff */
[----:B-1----:R-:W-:-:S06]  /*05e0*/  UMOV UR4, URZ ;  /* 0x000000ff00047c82 */ /* 0x002fcc0008000000 */
.L_x_102:
[----:B------:R-:W-:Y:S01]  /*05f0*/  LOP3.LUT R13, R23, 0x3, RZ, 0xc0, !PT ;  /* 0x00000003170d7812 */ /* 0x000fe200078ec0ff */
[----:B------:R-:W-:Y:S01]  /*0600*/  BSSY.RECONVERGENT B0, `(.L_x_85) ;  /* 0x000003c000007945 */ /* 0x000fe20003800200 */
[----:B------:R-:W-:Y:S02]  /*0610*/  IMAD.MOV.U32 R8, RZ, RZ, R0 ;  /* 0x000000ffff087224 */ /* 0x000fe400078e0000 */
[----:B------:R-:W-:-:S13]  /*0620*/  ISETP.NE.AND P0, PT, R13, 0x3, PT ;  /* 0x000000030d00780c */ /* 0x000fda0003f05270 */
[----:B0123--:R-:W-:Y:S05]  /*0630*/  @!P0 BRA `(.L_x_86) ;  /* 0x0000000000e08947 */ /* 0x00ffea0003800000 */
[----:B------:R-:W0:Y:S01]  /*0640*/  LDC.64 R6, c[0x0][0x380] ;  /* 0x0000e000ff067b82 */ /* 0x000e220000000a00 */
[----:B------:R-:W-:Y:S01]  /*0650*/  LOP3.LUT R15, R0, 0x1f, RZ, 0xc0, !PT ;  /* 0x0000001f000f7812 */ /* 0x000fe200078ec0ff */
[----:B------:R-:W-:Y:S01]  /*0660*/  BSSY.RECONVERGENT B1, `(.L_x_87) ;  /* 0x000000c000017945 */ /* 0x000fe20003800200 */
[----:B------:R-:W-:Y:S02]  /*0670*/  SHF.R.U32.HI R12, RZ, 0x5, R0 ;  /* 0x00000005ff0c7819 */ /* 0x000fe40000011600 */
[----:B------:R-:W-:Y:S02]  /*0680*/  IADD3 R10, PT, PT, R15, UR4, RZ ;  /* 0x000000040f0a7c10 */ /* 0x000fe4000fffe0ff */
[----:B------:R-:W-:Y:S01]  /*0690*/  PRMT R9, RZ, 0x7610, R9 ;  /* 0x00007610ff097816 */ /* 0x000fe20000000009 */
[----:B------:R-:W-:Y:S01]  /*06a0*/  VIADD R5, R12, UR5 ;  /* 0x000000050c057c36 */ /* 0x000fe20008000000 */
[----:B0-----:R-:W-:-:S04]  /*06b0*/  ISETP.GE.AND P0, PT, R10, R7, PT ;  /* 0x000000070a00720c */ /* 0x001fc80003f06270 */
[----:B------:R-:W-:-:S13]  /*06c0*/  ISETP.GE.U32.OR P0, PT, R5, R6, P0 ;  /* 0x000000060500720c */ /* 0x000fda0000706470 */
[----:B------:R-:W-:Y:S05]  /*06d0*/  @P0 BRA `(.L_x_88) ;  /* 0x0000000000100947 */ /* 0x000fea0003800000 */
[----:B------:R-:W0:Y:S01]  /*06e0*/  LDC.64 R8, c[0x0][0x390] ;  /* 0x0000e400ff087b82 */ /* 0x000e220000000a00 */
[----:B------:R-:W-:-:S04]  /*06f0*/  IMAD R5, R5, R7, R10 ;  /* 0x0000000705057224 */ /* 0x000fc800078e020a */
[----:B0-----:R-:W-:-:S06]  /*0700*/  IMAD.WIDE.U32 R8, R5, 0x2, R8 ;  /* 0x0000000205087825 */ /* 0x001fcc00078e0008 */
[----:B------:R0:W5:Y:S02]  /*0710*/  LDG.E.U16.CONSTANT R9, desc[UR10][R8.64] ;  /* 0x0000000a08097981 */ /* 0x000164000c1e9500 */
.L_x_88:
[----:B------:R-:W-:Y:S05]  /*0720*/  BSYNC.RECONVERGENT B1 ;  /* 0x0000000000017941 */ /* 0x000fea0003800200 */
.L_x_87:
[----:B------:R-:W1:Y:S01]  /*0730*/  S2UR UR7, SR_CgaCtaId ;  /* 0x00000000000779c3 */ /* 0x000e620000008800 */
[----:B------:R-:W-:Y:S01]  /*0740*/  UMOV UR6, 0x400 ;  /* 0x0000040000067882 */ /* 0x000fe20000000000 */
[----:B------:R-:W-:Y:S01]  /*0750*/  IMAD R12, R12, 0x24, R15 ;  /* 0x000000240c0c7824 */ /* 0x000fe200078e020f */
[----:B------:R-:W-:Y:S02]  /*0760*/  ISETP.NE.AND P0, PT, R13, RZ, PT ;  /* 0x000000ff0d00720c */ /* 0x000fe40003f05270 */
[----:B0-----:R-:W-:Y:S01]  /*0770*/  MOV R8, R24 ;  /* 0x0000001800087202 */ /* 0x001fe20000000f00 */
[----:B-1----:R-:W-:-:S06]  /*0780*/  ULEA UR6, UR7, UR6, 0x18 ;  /* 0x0000000607067291 */ /* 0x002fcc000f8ec0ff */
[----:B------:R-:W-:-:S05]  /*0790*/  LEA R12, R12, UR6, 0x1 ;  /* 0x000000060c0c7c11 */ /* 0x000fca000f8e08ff */
[----:B-----5:R0:W-:Y:S01]  /*07a0*/  STS.U16 [R12+0x8200], R9 ;  /* 0x008200090c007388 */ /* 0x0201e20000000400 */
[----:B------:R-:W-:Y:S05]  /*07b0*/  @!P0 BRA `(.L_x_86) ;  /* 0x0000000000808947 */ /* 0x000fea0003800000 */
[----:B------:R-:W-:Y:S01]  /*07c0*/  VIADD R10, R21, UR4 ;  /* 0x00000004150a7c36 */ /* 0x000fe20008000000 */
[----:B------:R-:W-:Y:S01]  /*07d0*/  SHF.R.U32.HI R5, RZ, 0x5, R24 ;  /* 0x00000005ff057819 */ /* 0x000fe20000011618 */
[----:B------:R-:W-:Y:S01]  /*07e0*/  BSSY.RECONVERGENT B1, `(.L_x_89) ;  /* 0x000000a000017945 */ /* 0x000fe20003800200 */
[----:B0-----:R-:W-:Y:S02]  /*07f0*/  PRMT R9, RZ, 0x7610, R9 ;  /* 0x00007610ff097816 */ /* 0x001fe40000000009 */
[----:B------:R-:W-:Y:S02]  /*0800*/  IADD3 R5, PT, PT, R5, UR5, RZ ;  /* 0x0000000505057c10 */ /* 0x000fe4000fffe0ff */
[----:B------:R-:W-:-:S04]  /*0810*/  ISETP.GE.AND P0, PT, R10, R7, PT ;  /* 0x000000070a00720c */ /* 0x000fc80003f06270 */
[----:B------:R-:W-:-:S13]  /*0820*/  ISETP.GE.U32.OR P0, PT, R5, R6, P0 ;  /* 0x000000060500720c */ /* 0x000fda0000706470 */
[----:B------:R-:W-:Y:S05]  /*0830*/  @P0 BRA `(.L_x_90) ;  /* 0x0000000000100947 */ /* 0x000fea0003800000 */
[----:B------:R-:W0:Y:S01]  /*0840*/  LDC.64 R8, c[0x0][0x390] ;  /* 0x0000e400ff087b82 */ /* 0x000e220000000a00 */
[----:B------:R-:W-:-:S04]  /*0850*/  IMAD R5, R5, R7, R10 ;  /* 0x0000000705057224 */ /* 0x000fc800078e020a */
[----:B0-----:R-:W-:-:S06]  /*0860*/  IMAD.WIDE.U32 R8, R5, 0x2, R8 ;  /* 0x0000000205087825 */ /* 0x001fcc00078e0008 */
[----:B------:R0:W5:Y:S02]  /*0870*/  LDG.E.U16.CONSTANT R9, desc[UR10][R8.64] ;  /* 0x0000000a08097981 */ /* 0x000164000c1e9500 */
.L_x_90:
[----:B------:R-:W-:Y:S05]  /*0880*/  BSYNC.RECONVERGENT B1 ;  /* 0x0000000000017941 */ /* 0x000fea0003800200 */
.L_x_89:
[----:B-----5:R1:W-:Y:S01]  /*0890*/  STS.U16 [R2+0x8200], R9 ;  /* 0x0082000902007388 */ /* 0x0203e20000000400 */
[----:B------:R-:W-:Y:S01]  /*08a0*/  ISETP.NE.AND P0, PT, R13, 0x1, PT ;  /* 0x000000010d00780c */ /* 0x000fe20003f05270 */
[----:B0-----:R-:W-:-:S12]  /*08b0*/  IMAD.MOV.U32 R8, RZ, RZ, R22 ;  /* 0x000000ffff087224 */ /* 0x001fd800078e0016 */
[----:B-1----:R-:W-:Y:S05]  /*08c0*/  @!P0 BRA `(.L_x_86) ;  /* 0x00000000003c8947 */ /* 0x002fea0003800000 */
[----:B------:R-:W-:Y:S01]  /*08d0*/  SHF.R.U32.HI R5, RZ, 0x5, R22 ;  /* 0x00000005ff057819 */ /* 0x000fe20000011616 */
[----:B------:R-:W-:Y:S01]  /*08e0*/  BSSY.RECONVERGENT B1, `(.L_x_91) ;  /* 0x000000b000017945 */ /* 0x000fe20003800200 */
[----:B------:R-:W-:Y:S02]  /*08f0*/  IADD3 R10, PT, PT, R11, UR4, RZ ;  /* 0x000000040b0a7c10 */ /* 0x000fe4000fffe0ff */
[----:B------:R-:W-:Y:S02]  /*0900*/  IADD3 R5, PT, PT, R5, UR5, RZ ;  /* 0x0000000505057c10 */ /* 0x000fe4000fffe0ff */
[----:B------:R-:W-:Y:S02]  /*0910*/  ISETP.GE.AND P0, PT, R10, R7, PT ;  /* 0x000000070a00720c */ /* 0x000fe40003f06270 */
[----:B------:R-:W-:Y:S02]  /*0920*/  PRMT R9, RZ, 0x7610, R9 ;  /* 0x00007610ff097816 */ /* 0x000fe40000000009 */
[----:B------:R-:W-:-:S13]  /*0930*/  ISETP.GE.U32.OR P0, PT, R5, R6, P0 ;  /* 0x000000060500720c */ /* 0x000fda0000706470 */
[----:B------:R-:W-:Y:S05]  /*0940*/  @P0 BRA `(.L_x_92) ;  /* 0x0000000000100947 */ /* 0x000fea0003800000 */
[----:B------:R-:W0:Y:S01]  /*0950*/  LDC.64 R8, c[0x0][0x390] ;  /* 0x0000e400ff087b82 */ /* 0x000e220000000a00 */
[----:B------:R-:W-:-:S04]  /*0960*/  IMAD R7, R5, R7, R10 ;  /* 0x0000000705077224 */ /* 0x000fc800078e020a */
[----:B0-----:R-:W-:-:S06]  /*0970*/  IMAD.WIDE.U32 R8, R7, 0x2, R8 ;  /* 0x0000000207087825 */ /* 0x001fcc00078e0008 */
[----:B------:R0:W5:Y:S02]  /*0980*/  LDG.E.U16.CONSTANT R9, desc[UR10][R8.64] ;  /* 0x0000000a08097981 */ /* 0x000164000c1e9500 */
.L_x_92:
[----:B------:R-:W-:Y:S05]  /*0990*/  BSYNC.RECONVERGENT B1 ;  /* 0x0000000000017941 */ /* 0x000fea0003800200 */
.L_x_91:
[----:B-----5:R1:W-:Y:S01]  /*09a0*/  STS.U16 [R4+0x8200], R9 ;  /* 0x0082000904007388 */ /* 0x0203e20000000400 */
[----:B0-----:R-:W-:-:S07]  /*09b0*/  IMAD.IADD R8, R22, 0x1, R3 ;  /* 0x0000000116087824 */ /* 0x001fce00078e0203 */
.L_x_86:
[----:B------:R-:W-:Y:S05]  /*09c0*/  BSYNC.RECONVERGENT B0 ;  /* 0x0000000000007941 */ /* 0x000fea0003800200 */
.L_x_85:
[----:B------:R-:W-:Y:S01]  /*09d0*/  ISETP.GE.U32.AND P0, PT, R23, 0x3, PT ;  /* 0x000000031700780c */ /* 0x000fe20003f06070 */
[----:B------:R-:W2:Y:S01]  /*09e0*/  LDCU UR12, c[0x0][0x388] ;  /* 0x00007100ff0c77ac */ /* 0x000ea20008000800 */
[----:B------:R-:W-:Y:S01]  /*09f0*/  BSSY.RECONVERGENT B0, `(.L_x_93) ;  /* 0x0000045000007945 */ /* 0x000fe20003800200 */
[----:B------:R-:W-:Y:S01]  /*0a00*/  ISETP.GE.AND P2, PT, R0, R25, PT ;  /* 0x000000190000720c */ /* 0x000fe20003f46270 */
[----:B------:R-:W3:Y:S09]  /*0a10*/  LDCU.64 UR8, c[0x0][0x380] ;  /* 0x00007000ff0877ac */ /* 0x000ef20008000a00 */
[----:B------:R-:W-:Y:S05]  /*0a20*/  @!P0 BRA `(.L_x_94) ;  /* 0x0000000400048947 */ /* 0x000fea0003800000 */
.L_x_95:
[----:B------:R-:W-:Y:S02]  /*0a30*/  IADD3 R6, PT, PT, R3, R8, RZ ;  /* 0x0000000803067210 */ /* 0x000fe40007ffe0ff */
[----:B0-----:R-:W-:Y:S02]  /*0a40*/  LOP3.LUT R5, R8, 0x1f, RZ, 0xc0, !PT ;  /* 0x0000001f08057812 */ /* 0x001fe400078ec0ff */
[C---:B------:R-:W-:Y:S02]  /*0a50*/  LOP3.LUT R10, R6.reuse, 0x1f, RZ, 0xc0, !PT ;  /* 0x0000001f060a7812 */ /* 0x040fe400078ec0ff */
[----:B------:R-:W-:Y:S01]  /*0a60*/  SHF.R.U32.HI R17, RZ, 0x5, R6 ;  /* 0x00000005ff117819 */ /* 0x000fe20000011606 */
[----:B------:R-:W-:Y:S01]  /*0a70*/  IMAD.IADD R6, R6, 0x1, R3 ;  /* 0x0000000106067824 */ /* 0x000fe200078e0203 */
[----:B------:R-:W-:Y:S02]  /*0a80*/  IADD3 R14, PT, PT, R10, UR4, RZ ;  /* 0x000000040a0e7c10 */ /* 0x000fe4000fffe0ff */
[----:B------:R-:W-:-:S02]  /*0a90*/  SHF.R.U32.HI R26, RZ, 0x5, R8 ;  /* 0x00000005ff1a7819 */ /* 0x000fc40000011608 */
[----:B------:R-:W-:Y:S02]  /*0aa0*/  IADD3 R8, PT, PT, R5, UR4, RZ ;  /* 0x0000000405087c10 */ /* 0x000fe4000fffe0ff */
[----:B------:R-:W-:Y:S01]  /*0ab0*/  IADD3 R15, PT, PT, R17, UR5, RZ ;  /* 0x00000005110f7c10 */ /* 0x000fe2000fffe0ff */
[----:B01----:R-:W-:Y:S01]  /*0ac0*/  VIADD R9, R26, UR5 ;  /* 0x000000051a097c36 */ /* 0x003fe20008000000 */
[----:B---3--:R-:W-:Y:S02]  /*0ad0*/  ISETP.GE.AND P1, PT, R14, UR9, PT ;  /* 0x000000090e007c0c */ /* 0x008fe4000bf26270 */
[----:B------:R-:W-:Y:S02]  /*0ae0*/  ISETP.GE.AND P0, PT, R8, UR9, PT ;  /* 0x0000000908007c0c */ /* 0x000fe4000bf06270 */
[----:B------:R-:W-:Y:S02]  /*0af0*/  ISETP.GE.OR P3, PT, R15, UR8, P1 ;  /* 0x000000080f007c0c */ /* 0x000fe40008f66670 */
[----:B------:R-:W-:-:S02]  /*0b00*/  ISETP.GE.OR P0, PT, R9, UR8, P0 ;  /* 0x0000000809007c0c */ /* 0x000fc40008706670 */
[----:B------:R-:W-:Y:S02]  /*0b10*/  LOP3.LUT R7, R6, 0x1f, RZ, 0xc0, !PT ;  /* 0x0000001f06077812 */ /* 0x000fe400078ec0ff */
[----:B------:R-:W-:Y:S02]  /*0b20*/  SHF.R.U32.HI R20, RZ, 0x5, R6 ;  /* 0x00000005ff147819 */ /* 0x000fe40000011606 */
[----:B------:R-:W-:Y:S02]  /*0b30*/  IADD3 R19, PT, PT, R7, UR4, RZ ;  /* 0x0000000407137c10 */ /* 0x000fe4000fffe0ff */
[----:B------:R-:W-:Y:S02]  /*0b40*/  IADD3 R18, PT, PT, R20, UR5, RZ ;  /* 0x0000000514127c10 */ /* 0x000fe4000fffe0ff */
[----:B------:R-:W-:Y:S01]  /*0b50*/  ISETP.GE.AND P1, PT, R19, UR9, PT ;  /* 0x0000000913007c0c */ /* 0x000fe2000bf26270 */
[----:B------:R-:W0:Y:S01]  /*0b60*/  @!P3 LDC.64 R12, c[0x0][0x390] ;  /* 0x0000e400ff0cbb82 */ /* 0x000e220000000a00 */
[----:B------:R-:W-:Y:S01]  /*0b70*/  @!P3 IMAD R15, R15, UR9, R14 ;  /* 0x000000090f0fbc24 */ /* 0x000fe2000f8e020e */
[----:B------:R-:W-:Y:S01]  /*0b80*/  PRMT R16, RZ, 0x7610, R16 ;  /* 0x00007610ff107816 */ /* 0x000fe20000000010 */
[----:B------:R-:W-:Y:S01]  /*0b90*/  @!P0 IMAD R9, R9, UR9, R8 ;  /* 0x0000000909098c24 */ /* 0x000fe2000f8e0208 */
[----:B------:R-:W-:-:S04]  /*0ba0*/  ISETP.GE.OR P1, PT, R18, UR8, P1 ;  /* 0x0000000812007c0c */ /* 0x000fc80008f26670 */
[----:B------:R-:W1:Y:S01]  /*0bb0*/  @!P0 LDC.64 R28, c[0x0][0x390] ;  /* 0x0000e400ff1c8b82 */ /* 0x000e620000000a00 */
[----:B------:R-:W-:-:S08]  /*0bc0*/  IMAD.IADD R6, R6, 0x1, R3 ;  /* 0x0000000106067824 */ /* 0x000fd000078e0203 */
[----:B------:R-:W-:Y:S01]  /*0bd0*/  @!P1 IMAD R27, R18, UR9, R19 ;  /* 0x00000009121b9c24 */ /* 0x000fe2000f8e0213 */
[----:B------:R-:W-:Y:S01]  /*0be0*/  SHF.R.U32.HI R18, RZ, 0x5, R6 ;  /* 0x00000005ff127819 */ /* 0x000fe20000011606 */
[----:B0-----:R-:W-:Y:S01]  /*0bf0*/  @!P3 IMAD.WIDE.U32 R12, R15, 0x2, R12 ;  /* 0x000000020f0cb825 */ /* 0x001fe200078e000c */
[----:B------:R-:W-:-:S04]  /*0c00*/  LOP3.LUT R15, R6, 0x1f, RZ, 0xc0, !PT ;  /* 0x0000001f060f7812 */ /* 0x000fc800078ec0ff */
[----:B------:R-:W-:Y:S01]  /*0c10*/  IADD3 R19, PT, PT, R15, UR4, RZ ;  /* 0x000000040f137c10 */ /* 0x000fe2000fffe0ff */
[----:B-1----:R-:W-:Y:S01]  /*0c20*/  @!P0 IMAD.WIDE.U32 R28, R9, 0x2, R28 ;  /* 0x00000002091c8825 */ /* 0x002fe200078e001c */
[----:B------:R-:W-:Y:S01]  /*0c30*/  PRMT R14, RZ, 0x7610, R14 ;  /* 0x00007610ff0e7816 */ /* 0x000fe2000000000e */
[----:B------:R-:W0:Y:S03]  /*0c40*/  @!P1 LDC.64 R8, c[0x0][0x390] ;  /* 0x0000e400ff089b82 */ /* 0x000e260000000a00 */
[----:B------:R1:W3:Y:S01]  /*0c50*/  @!P0 LDG.E.U16.CONSTANT R16, desc[UR10][R28.64] ;  /* 0x0000000a1c108981 */ /* 0x0002e2000c1e9500 */
[----:B------:R-:W-:-:S03]  /*0c60*/  ISETP.GE.AND P0, PT, R19, UR9, PT ;  /* 0x0000000913007c0c */ /* 0x000fc6000bf06270 */
[----:B------:R4:W5:Y:S01]  /*0c70*/  @!P3 LDG.E.U16.CONSTANT R14, desc[UR10][R12.64] ;  /* 0x0000000a0c0eb981 */ /* 0x000962000c1e9500 */
[----:B-1----:R-:W-:-:S04]  /*0c80*/  IADD3 R28, PT, PT, R18, UR5, RZ ;  /* 0x00000005121c7c10 */ /* 0x002fc8000fffe0ff */
[----:B------:R-:W-:Y:S01]  /*0c90*/  ISETP.GE.OR P0, PT, R28, UR8, P0 ;  /* 0x000000081c007c0c */ /* 0x000fe20008706670 */
[----:B0-----:R-:W-:Y:S01]  /*0ca0*/  @!P1 IMAD.WIDE.U32 R8, R27, 0x2, R8 ;  /* 0x000000021b089825 */ /* 0x001fe200078e0008 */
[----:B------:R-:W-:-:S11]  /*0cb0*/  PRMT R27, RZ, 0x7610, R27 ;  /* 0x00007610ff1b7816 */ /* 0x000fd6000000001b */
[----:B----4-:R-:W0:Y:S01]  /*0cc0*/  @!P0 LDC.64 R12, c[0x0][0x390] ;  /* 0x0000e400ff0c8b82 */ /* 0x010e220000000a00 */
[----:B------:R-:W-:Y:S01]  /*0cd0*/  @!P0 IMAD R19, R28, UR9, R19 ;  /* 0x000000091c138c24 */ /* 0x000fe2000f8e0213 */
[----:B------:R1:W4:Y:S03]  /*0ce0*/  @!P1 LDG.E.U16.CONSTANT R27, desc[UR10][R8.64] ;  /* 0x0000000a081b9981 */ /* 0x000326000c1e9500 */
[----:B0-----:R-:W-:Y:S01]  /*0cf0*/  @!P0 IMAD.WIDE.U32 R12, R19, 0x2, R12 ;  /* 0x00000002130c8825 */ /* 0x001fe200078e000c */
[----:B------:R-:W-:-:S06]  /*0d00*/  PRMT R19, RZ, 0x7610, R19 ;  /* 0x00007610ff137816 */ /* 0x000fcc0000000013 */
[----:B------:R-:W2:Y:S01]  /*0d10*/  @!P0 LDG.E.U16.CONSTANT R19, desc[UR10][R12.64] ;  /* 0x0000000a0c138981 */ /* 0x000ea2000c1e9500 */
[----:B------:R-:W0:Y:S01]  /*0d20*/  S2UR UR7, SR_CgaCtaId ;  /* 0x00000000000779c3 */ /* 0x000e220000008800 */
[----:B------:R-:W-:Y:S01]  /*0d30*/  UMOV UR6, 0x400 ;  /* 0x0000040000067882 */ /* 0x000fe20000000000 */
[----:B------:R-:W-:Y:S02]  /*0d40*/  IMAD R5, R26, 0x24, R5 ;  /* 0x000000241a057824 */ /* 0x000fe400078e0205 */
[----:B------:R-:W-:Y:S02]  /*0d50*/  IMAD R10, R17, 0x24, R10 ;  /* 0x00000024110a7824 */ /* 0x000fe400078e020a */
[----:B------:R-:W-:Y:S02]  /*0d60*/  IMAD R20, R20, 0x24, R7 ;  /* 0x0000002414147824 */ /* 0x000fe400078e0207 */
[----:B------:R-:W-:Y:S02]  /*0d70*/  IMAD R15, R18, 0x24, R15 ;  /* 0x00000024120f7824 */ /* 0x000fe400078e020f */
[----:B-1----:R-:W-:-:S05]  /*0d80*/  IMAD.IADD R8, R6, 0x1, R3 ;  /* 0x0000000106087824 */ /* 0x002fca00078e0203 */
[----:B------:R-:W-:Y:S01]  /*0d90*/  ISETP.GE.U32.AND P0, PT, R8, 0x400, PT ;  /* 0x000004000800780c */ /* 0x000fe20003f06070 */
[----:B0-----:R-:W-:-:S06]  /*0da0*/  ULEA UR6, UR7, UR6, 0x18 ;  /* 0x0000000607067291 */ /* 0x001fcc000f8ec0ff */
[----:B------:R-:W-:Y:S02]  /*0db0*/  LEA R5, R5, UR6, 0x1 ;  /* 0x0000000605057c11 */ /* 0x000fe4000f8e08ff */
[----:B------:R-:W-:Y:S02]  /*0dc0*/  LEA R7, R10, UR6, 0x1 ;  /* 0x000000060a077c11 */ /* 0x000fe4000f8e08ff */
[----:B------:R-:W-:Y:S02]  /*0dd0*/  LEA R20, R20, UR6, 0x1 ;  /* 0x0000000614147c11 */ /* 0x000fe4000f8e08ff */
[----:B------:R-:W-:Y:S01]  /*0de0*/  LEA R10, R15, UR6, 0x1 ;  /* 0x000000060f0a7c11 */ /* 0x000fe2000f8e08ff */
[----:B---3--:R0:W-:Y:S04]  /*0df0*/  STS.U16 [R5+0x8200], R16 ;  /* 0x0082001005007388 */ /* 0x0081e80000000400 */
[----:B-----5:R0:W-:Y:S04]  /*0e00*/  STS.U16 [R7+0x8200], R14 ;  /* 0x0082000e07007388 */ /* 0x0201e80000000400 */
[----:B----4-:R0:W-:Y:S04]  /*0e10*/  STS.U16 [R20+0x8200], R27 ;  /* 0x0082001b14007388 */ /* 0x0101e80000000400 */
[----:B--2---:R0:W-:Y:S01]  /*0e20*/  STS.U16 [R10+0x8200], R19 ;  /* 0x008200130a007388 */ /* 0x0041e20000000400 */
[----:B------:R-:W-:Y:S05]  /*0e30*/  @!P0 BRA `(.L_x_95) ;  /* 0xfffffff800fc8947 */ /* 0x000fea000383ffff */
.L_x_94:
[----:B--23--:R-:W-:Y:S05]  /*0e40*/  BSYNC.RECONVERGENT B0 ;  /* 0x0000000000007941 */ /* 0x00cfea0003800200 */
.L_x_93:
[----:B------:R-:W2:Y:S01]  /*0e50*/  LDCU UR6, c[0x0][0x384] ;  /* 0x00007080ff0677ac */ /* 0x000ea20008000800 */
[----:B------:R-:W-:Y:S04]  /*0e60*/  BSSY.RECONVERGENT B0, `(.L_x_96) ;  /* 0x0000019000007945 */ /* 0x000fe80003800200 */
[----:B------:R-:W-:Y:S05]  /*0e70*/  @P2 BRA `(.L_x_97) ;  /* 0x00000000005c2947 */ /* 0x000fea0003800000 */
[----:B------:R-:W3:Y:S01]  /*0e80*/  S2R R6, SR_CgaCtaId ;  /* 0x0000000000067919 */ /* 0x000ee20000008800 */
[----:B0-----:R-:W-:Y:S02]  /*0e90*/  MOV R5, 0x400 ;  /* 0x0000040000057802 */ /* 0x001fe40000000f00 */
[----:B------:R-:W-:Y:S02]  /*0ea0*/  MOV R8, R0 ;  /* 0x0000000000087202 */ /* 0x000fe40000000f00 */
[----:B---3--:R-:W-:-:S07]  /*0eb0*/  LEA R12, R6, R5, 0x18 ;  /* 0x00000005060c7211 */ /* 0x008fce00078ec0ff */
.L_x_98:
[----:B---3--:R-:W-:-:S04]  /*0ec0*/  SHF.R.S32.HI R5, RZ, 0x1f, R8 ;  /* 0x0000001fff057819 */ /* 0x008fc80000011408 */
[----:B------:R-:W-:-:S04]  /*0ed0*/  LEA.HI R5, R5, R8, RZ, 0x5 ;  /* 0x0000000805057211 */ /* 0x000fc800078f28ff */
[----:B------:R-:W-:Y:S02]  /*0ee0*/  LOP3.LUT R7, R5, 0xffffffe0, RZ, 0xc0, !PT ;  /* 0xffffffe005077812 */ /* 0x000fe400078ec0ff */
[--C-:B------:R-:W-:Y:S02]  /*0ef0*/  SHF.R.S32.HI R10, RZ, 0x5, R5.reuse ;  /* 0x00000005ff0a7819 */ /* 0x100fe40000011405 */
[----:B------:R-:W-:Y:S02]  /*0f00*/  IADD3 R13, PT, PT, -R7, R8, RZ ;  /* 0x00000008070d7210 */ /* 0x000fe40007ffe1ff */
[----:B------:R-:W-:-:S03]  /*0f10*/  PRMT R5, RZ, 0x7610, R5 ;  /* 0x00007610ff057816 */ /* 0x000fc60000000005 */
[----:B-1----:R-:W-:-:S05]  /*0f20*/  VIADD R9, R13, UR4 ;  /* 0x000000040d097c36 */ /* 0x002fca0008000000 */
[----:B--2---:R-:W-:-:S04]  /*0f30*/  ISETP.GE.AND P0, PT, R9, UR6, PT ;  /* 0x0000000609007c0c */ /* 0x004fc8000bf06270 */
[----:B------:R-:W-:-:S13]  /*0f40*/  ISETP.GE.OR P0, PT, R10, UR12, P0 ;  /* 0x0000000c0a007c0c */ /* 0x000fda0008706670 */
[----:B------:R-:W0:Y:S01]  /*0f50*/  @!P0 LDC.64 R6, c[0x0][0x398] ;  /* 0x0000e600ff068b82 */ /* 0x000e220000000a00 */
[----:B------:R-:W-:-:S04]  /*0f60*/  @!P0 IMAD R9, R10, UR6, R9 ;  /* 0x000000060a098c24 */ /* 0x000fc8000f8e0209 */
[----:B0-----:R-:W-:-:S05]  /*0f70*/  @!P0 IMAD.WIDE R6, R9, 0x2, R6 ;  /* 0x0000000209068825 */ /* 0x001fca00078e0206 */
[----:B------:R-:W2:Y:S01]  /*0f80*/  @!P0 LDG.E.U16.CONSTANT R5, desc[UR10][R6.64] ;  /* 0x0000000a06058981 */ /* 0x000ea2000c1e9500 */
[----:B------:R-:W-:Y:S01]  /*0f90*/  IMAD R9, R10, 0x24, R13 ;  /* 0x000000240a097824 */ /* 0x000fe200078e020d */
[----:B------:R-:W-:-:S04]  /*0fa0*/  IADD3 R8, PT, PT, R3, R8, RZ ;  /* 0x0000000803087210 */ /* 0x000fc80007ffe0ff */
[----:B------:R-:W-:Y:S02]  /*0fb0*/  LEA R10, R9, R12, 0x1 ;  /* 0x0000000c090a7211 */ /* 0x000fe400078e08ff */
[----:B------:R-:W-:-:S03]  /*0fc0*/  ISETP.GE.AND P0, PT, R8, R25, PT ;  /* 0x000000190800720c */ /* 0x000fc60003f06270 */
[----:B--2---:R3:W-:Y:S10]  /*0fd0*/  STS.U16 [R10+0x8b00], R5 ;  /* 0x008b00050a007388 */ /* 0x0047f40000000400 */
[----:B------:R-:W-:Y:S05]  /*0fe0*/  @!P0 BRA `(.L_x_98) ;  /* 0xfffffffc00b48947 */ /* 0x000fea000383ffff */
.L_x_97:
[----:B--2---:R-:W-:Y:S05]  /*0ff0*/  BSYNC.RECONVERGENT B0 ;  /* 0x0000000000007941 */ /* 0x004fea0003800200 */
.L_x_96:
[----:B------:R-:W-:Y:S06]  /*1000*/  BAR.SYNC.DEFER_BLOCKING 0x0 ;  /* 0x0000000000007b1d */ /* 0x000fec0000010000 */
[----:B------:R-:W-:Y:S04]  /*1010*/  BSSY.RECONVERGENT B0, `(.L_x_99) ;  /* 0x000009d000007945 */ /* 0x000fe80003800200 */
[----:B------:R-:W-:Y:S05]  /*1020*/  @P2 BRA `(.L_x_100) ;  /* 0x00000008006c2947 */ /* 0x000fea0003800000 */
[----:B0--3--:R-:W0:Y:S01]  /*1030*/  LDC R10, c[0x0][0x388] ;  /* 0x0000e200ff0a7b82 */ /* 0x009e220000000800 */
[----:B------:R-:W2:Y:S01]  /*1040*/  S2R R15, SR_CgaCtaId ;  /* 0x00000000000f7919 */ /* 0x000ea20000008800 */
[----:B------:R-:W-:Y:S01]  /*1050*/  MOV R6, 0x400 ;  /* 0x0000040000067802 */ /* 0x000fe20000000f00 */
[----:B------:R-:W-:Y:S01]  /*1060*/  IMAD.MOV.U32 R20, RZ, RZ, R0 ;  /* 0x000000ffff147224 */ /* 0x000fe200078e0000 */
[----:B0-----:R-:W-:Y:S02]  /*1070*/  IABS R5, R10 ;  /* 0x0000000a00057213 */ /* 0x001fe40000000000 */
[----:B------:R-:W-:Y:S02]  /*1080*/  ISETP.NE.AND P3, PT, R10, RZ, PT ;  /* 0x000000ff0a00720c */ /* 0x000fe40003f65270 */
[----:B------:R-:W0:Y:S01]  /*1090*/  I2F.RP R7, R5 ;  /* 0x0000000500077306 */ /* 0x000e220000209400 */
[----:B--2---:R-:W-:-:S07]  /*10a0*/  LEA R6, R15, R6, 0x18 ;  /* 0x000000060f067211 */ /* 0x004fce00078ec0ff */
[----:B0-----:R-:W1:Y:S02]  /*10b0*/  MUFU.RCP R7, R7 ;  /* 0x0000000700077308 */ /* 0x001e640000001000 */
[----:B-1----:R-:W-:-:S06]  /*10c0*/  VIADD R9, R7, 0xffffffe ;  /* 0x0ffffffe07097836 */ /* 0x002fcc0000000000 */
[----:B------:R-:W0:Y:S02]  /*10d0*/  F2I.FTZ.U32.TRUNC.NTZ R9, R9 ;  /* 0x0000000900097305 */ /* 0x000e24000021f000 */
[----:B0-----:R-:W-:-:S05]  /*10e0*/  IADD3 R8, PT, PT, RZ, -R9, RZ ;  /* 0x80000009ff087210 */ /* 0x001fca0007ffe0ff */
[----:B------:R-:W-:Y:S02]  /*10f0*/  IMAD R13, R8, R5, RZ ;  /* 0x00000005080d7224 */ /* 0x000fe400078e02ff */
[----:B------:R-:W-:-:S05]  /*1100*/  HFMA2 R8, -RZ, RZ, 0, 0 ;  /* 0x00000000ff087431 */ /* 0x000fca00000001ff */
[----:B------:R-:W-:Y:S01]  /*1110*/  IMAD.HI.U32 R7, R9, R13, R8 ;  /* 0x0000000d09077227 */ /* 0x000fe200078e0008 */
[----:B------:R-:W-:-:S07]  /*1120*/  LOP3.LUT R8, RZ, R10, RZ, 0x33, !PT ;  /* 0x0000000aff087212 */ /* 0x000fce00078e33ff */
.L_x_101:
[----:B------:R-:W0:Y:S01]  /*1130*/  LDC R15, c[0x0][0x388] ;  /* 0x0000e200ff0f7b82 */ /* 0x000e220000000800 */
[----:B--2---:R-:W-:-:S05]  /*1140*/  IABS R10, R20 ;  /* 0x00000014000a7213 */ /* 0x004fca0000000000 */
[----:B------:R-:W-:-:S05]  /*1150*/  IMAD.HI.U32 R9, R7, R10, RZ ;  /* 0x0000000a07097227 */ /* 0x000fca00078e00ff */
[----:B------:R-:W-:Y:S02]  /*1160*/  IADD3 R13, PT, PT, -R9, RZ, RZ ;  /* 0x000000ff090d7210 */ /* 0x000fe40007ffe1ff */
[----:B0-----:R-:W-:-:S05]  /*1170*/  IABS R17, R15 ;  /* 0x0000000f00117213 */ /* 0x001fca0000000000 */
        /* <DEDUP_REMOVED lines=8> */
[----:B------:R-:W-:-:S04]  /*1200*/  @!P2 IADD3 R9, PT, PT, -R9, RZ, RZ ;  /* 0x000000ff0909a210 */ /* 0x000fc80007ffe1ff */
[----:B------:R-:W-:-:S05]  /*1210*/  SEL R9, R8, R9, !P3 ;  /* 0x0000000908097207 */ /* 0x000fca0005800000 */
[----:B------:R-:W-:Y:S02]  /*1220*/  IMAD.MOV R13, RZ, RZ, -R9 ;  /* 0x000000ffff0d7224 */ /* 0x000fe400078e0a09 */
[----:B------:R-:W-:Y:S02]  /*1230*/  IMAD R27, R9, 0x48, R6 ;  /* 0x00000048091b7824 */ /* 0x000fe400078e0206 */
[----:B------:R-:W-:Y:S01]  /*1240*/  IMAD R10, R15, R13, R20 ;  /* 0x0000000d0f0a7224 */ /* 0x000fe200078e0214 */
[----:B------:R-:W-:Y:S02]  /*1250*/  IADD3 R20, PT, PT, R3, R20, RZ ;  /* 0x0000001403147210 */ /* 0x000fe40007ffe0ff */
[----:B------:R-:W0:Y:S01]  /*1260*/  LDS.64 R16, [R27+0x8200] ;  /* 0x008200001b107984 */ /* 0x000e220000000a00 */
[----:B------:R-:W-:Y:S01]  /*1270*/  IMAD R26, R10, 0x48, R6 ;  /* 0x000000480a1a7824 */ /* 0x000fe200078e0206 */
[----:B------:R-:W-:Y:S01]  /*1280*/  ISETP.GE.AND P0, PT, R20, R25, PT ;  /* 0x000000191400720c */ /* 0x000fe20003f06270 */
[----:B------:R-:W-:-:S03]  /*1290*/  IMAD R9, R9, 0x104, R10 ;  /* 0x0000010409097824 */ /* 0x000fc600078e020a */
[----:B------:R-:W1:Y:S02]  /*12a0*/  LDS.64 R18, [R26+0x8b00] ;  /* 0x008b00001a127984 */ /* 0x000e640000000a00 */
[----:B------:R-:W-:-:S05]  /*12b0*/  LEA R9, R9, R6, 0x2 ;  /* 0x0000000609097211 */ /* 0x000fca00078e10ff */
[----:B------:R-:W-:Y:S01]  /*12c0*/  LDS R10, [R9] ;  /* 0x00000000090a7984 */ /* 0x000fe20000000800 */
[----:B0-----:R-:W-:Y:S02]  /*12d0*/  HADD2.F32 R12, -RZ, R16.H0_H0 ;  /* 0x20000010ff0c7230 */ /* 0x001fe40000004100 */
[--C-:B-1----:R-:W-:Y:S02]  /*12e0*/  HADD2.F32 R13, -RZ, R18.reuse.H0_H0 ;  /* 0x20000012ff0d7230 */ /* 0x102fe40000004100 */
[----:B------:R-:W-:Y:S02]  /*12f0*/  HADD2.F32 R18, -RZ, R18.H1_H1 ;  /* 0x30000012ff127230 */ /* 0x000fe40000004100 */
[----:B------:R-:W-:Y:S02]  /*1300*/  HADD2.F32 R14, -RZ, R19.H0_H0 ;  /* 0x20000013ff0e7230 */ /* 0x000fe40000004100 */
[----:B------:R-:W-:Y:S01]  /*1310*/  FFMA R12, R12, R13, RZ ;  /* 0x0000000d0c0c7223 */ /* 0x000fe200000000ff */
[----:B------:R-:W-:-:S02]  /*1320*/  HADD2.F32 R13, -RZ, R16.H1_H1 ;  /* 0x30000010ff0d7230 */ /* 0x000fc40000004100 */
[----:B------:R-:W-:-:S03]  /*1330*/  HADD2.F32 R19, -RZ, R19.H1_H1 ;  /* 0x30000013ff137230 */ /* 0x000fc60000004100 */
[----:B------:R-:W-:Y:S01]  /*1340*/  FFMA R12, R13, R18, R12 ;  /* 0x000000120d0c7223 */ /* 0x000fe2000000000c */
[--C-:B------:R-:W-:Y:S02]  /*1350*/  HADD2.F32 R13, -RZ, R17.reuse.H0_H0 ;  /* 0x20000011ff0d7230 */ /* 0x100fe40000004100 */
[----:B------:R-:W-:-:S03]  /*1360*/  HADD2.F32 R17, -RZ, R17.H1_H1 ;  /* 0x30000011ff117230 */ /* 0x000fc60000004100 */
[----:B------:R-:W-:Y:S02]  /*1370*/  FFMA R16, R13, R14, R12 ;  /* 0x0000000e0d107223 */ /* 0x000fe4000000000c */
[----:B------:R-:W0:Y:S02]  /*1380*/  LDS.64 R12, [R27+0x8208] ;  /* 0x008208001b0c7984 */ /* 0x000e240000000a00 */
[----:B------:R-:W-:Y:S02]  /*1390*/  FFMA R16, R17, R19, R16 ;  /* 0x0000001311107223 */ /* 0x000fe40000000010 */
[----:B------:R-:W1:Y:S01]  /*13a0*/  LDS.64 R14, [R26+0x8b08] ;  /* 0x008b08001a0e7984 */ /* 0x000e620000000a00 */
[----:B0-----:R-:W-:Y:S02]  /*13b0*/  HADD2.F32 R17, -RZ, R12.H0_H0 ;  /* 0x2000000cff117230 */ /* 0x001fe40000004100 */
[--C-:B-1----:R-:W-:Y:S02]  /*13c0*/  HADD2.F32 R18, -RZ, R14.reuse.H0_H0 ;  /* 0x2000000eff127230 */ /* 0x102fe40000004100 */
[----:B------:R-:W-:-:S03]  /*13d0*/  HADD2.F32 R14, -RZ, R14.H1_H1 ;  /* 0x3000000eff0e7230 */ /* 0x000fc60000004100 */
[----:B------:R-:W-:Y:S01]  /*13e0*/  FFMA R16, R17, R18, R16 ;  /* 0x0000001211107223 */ /* 0x000fe20000000010 */
[----:B------:R-:W-:Y:S01]  /*13f0*/  HADD2.F32 R17, -RZ, R12.H1_H1 ;  /* 0x3000000cff117230 */ /* 0x000fe20000004100 */
[----:B------:R-:W0:Y:S01]  /*1400*/  LDS.64 R18, [R26+0x8b10] ;  /* 0x008b10001a127984 */ /* 0x000e220000000a00 */
[--C-:B------:R-:W-:Y:S02]  /*1410*/  HADD2.F32 R12, -RZ, R15.reuse.H0_H0 ;  /* 0x2000000fff0c7230 */ /* 0x100fe40000004100 */
[----:B------:R-:W-:Y:S02]  /*1420*/  HADD2.F32 R15, -RZ, R15.H1_H1 ;  /* 0x3000000fff0f7230 */ /* 0x000fe40000004100 */
[----:B------:R-:W-:Y:S01]  /*1430*/  FFMA R14, R17, R14, R16 ;  /* 0x0000000e110e7223 */ /* 0x000fe20000000010 */
[--C-:B------:R-:W-:Y:S02]  /*1440*/  HADD2.F32 R17, -RZ, R13.reuse.H0_H0 ;  /* 0x2000000dff117230 */ /* 0x100fe40000004100 */
[----:B------:R-:W-:-:S03]  /*1450*/  HADD2.F32 R13, -RZ, R13.H1_H1 ;  /* 0x3000000dff0d7230 */ /* 0x000fc60000004100 */
[----:B------:R-:W-:Y:S02]  /*1460*/  FFMA R12, R17, R12, R14 ;  /* 0x0000000c110c7223 */ /* 0x000fe4000000000e */
[----:B------:R-:W1:Y:S02]  /*1470*/  LDS.64 R16, [R27+0x8210] ;  /* 0x008210001b107984 */ /* 0x000e640000000a00 */
[----:B------:R-:W-:Y:S01]  /*1480*/  FFMA R12, R13, R15, R12 ;  /* 0x0000000f0d0c7223 */ /* 0x000fe2000000000c */
[--C-:B0-----:R-:W-:Y:S02]  /*1490*/  HADD2.F32 R14, -RZ, R18.reuse.H0_H0 ;  /* 0x20000012ff0e7230 */ /* 0x101fe40000004100 */
[----:B------:R-:W-:Y:S02]  /*14a0*/  HADD2.F32 R18, -RZ, R18.H1_H1 ;  /* 0x30000012ff127230 */ /* 0x000fe40000004100 */
[----:B-1----:R-:W-:-:S05]  /*14b0*/  HADD2.F32 R13, -RZ, R16.H0_H0 ;  /* 0x20000010ff0d7230 */ /* 0x002fca0000004100 */
[----:B------:R-:W-:Y:S01]  /*14c0*/  FFMA R12, R13, R14, R12 ;  /* 0x0000000e0d0c7223 */ /* 0x000fe2000000000c */
[----:B------:R-:W-:Y:S02]  /*14d0*/  HADD2.F32 R13, -RZ, R16.H1_H1 ;  /* 0x30000010ff0d7230 */ /* 0x000fe40000004100 */
[--C-:B------:R-:W-:Y:S02]  /*14e0*/  HADD2.F32 R14, -RZ, R19.reuse.H0_H0 ;  /* 0x20000013ff0e7230 */ /* 0x100fe40000004100 */
[----:B------:R-:W-:Y:S02]  /*14f0*/  HADD2.F32 R19, -RZ, R19.H1_H1 ;  /* 0x30000013ff137230 */ /* 0x000fe40000004100 */
        /* <DEDUP_REMOVED lines=48> */
[----:B------:R-:W-:Y:S02]  /*1800*/  FFMA R12, R13, R15, R12 ;  /* 0x0000000f0d0c7223 */ /* 0x000fe4000000000c */
[----:B------:R-:W2:Y:S01]  /*1810*/  LDS.64 R14, [R26+0x8b38] ;  /* 0x008b38001a0e7984 */ /* 0x000ea20000000a00 */
[--C-:B0-----:R-:W-:Y:S02]  /*1820*/  HADD2.F32 R13, -RZ, R18.reuse.H0_H0 ;  /* 0x20000012ff0d7230 */ /* 0x101fe40000004100 */
[----:B------:R-:W-:Y:S02]  /*1830*/  HADD2.F32 R29, -RZ, R18.H1_H1 ;  /* 0x30000012ff1d7230 */ /* 0x000fe40000004100 */
[----:B-1----:R-:W-:-:S02]  /*1840*/  HADD2.F32 R28, -RZ, R16.H0_H0 ;  /* 0x20000010ff1c7230 */ /* 0x002fc40000004100 */
[----:B------:R-:W-:Y:S02]  /*1850*/  HADD2.F32 R16, -RZ, R16.H1_H1 ;  /* 0x30000010ff107230 */ /* 0x000fe40000004100 */
[--C-:B------:R-:W-:Y:S02]  /*1860*/  HADD2.F32 R18, -RZ, R17.reuse.H0_H0 ;  /* 0x20000011ff127230 */ /* 0x100fe40000004100 */
[----:B------:R-:W-:Y:S01]  /*1870*/  FFMA R28, R13, R28, R12 ;  /* 0x0000001c0d1c7223 */ /* 0x000fe2000000000c */
[----:B------:R-:W-:Y:S01]  /*1880*/  HADD2.F32 R17, -RZ, R17.H1_H1 ;  /* 0x30000011ff117230 */ /* 0x000fe20000004100 */
[----:B------:R-:W0:Y:S02]  /*1890*/  LDS.64 R12, [R27+0x8238] ;  /* 0x008238001b0c7984 */ /* 0x000e240000000a00 */
[----:B------:R-:W-:Y:S01]  /*18a0*/  FFMA R16, R29, R16, R28 ;  /* 0x000000101d107223 */ /* 0x000fe2000000001c */
[--C-:B------:R-:W-:Y:S02]  /*18b0*/  HADD2.F32 R29, -RZ, R19.reuse.H0_H0 ;  /* 0x20000013ff1d7230 */ /* 0x100fe40000004100 */
[----:B------:R-:W-:-:S03]  /*18c0*/  HADD2.F32 R19, -RZ, R19.H1_H1 ;  /* 0x30000013ff137230 */ /* 0x000fc60000004100 */
[----:B------:R-:W-:Y:S01]  /*18d0*/  FFMA R16, R29, R18, R16 ;  /* 0x000000121d107223 */ /* 0x000fe20000000010 */
[--C-:B--2---:R-:W-:Y:S02]  /*18e0*/  HADD2.F32 R18, -RZ, R14.reuse.H0_H0 ;  /* 0x2000000eff127230 */ /* 0x104fe40000004100 */
[----:B------:R-:W-:Y:S02]  /*18f0*/  HADD2.F32 R14, -RZ, R14.H1_H1 ;  /* 0x3000000eff0e7230 */ /* 0x000fe40000004100 */
[----:B------:R-:W-:Y:S01]  /*1900*/  FFMA R16, R19, R17, R16 ;  /* 0x0000001113107223 */ /* 0x000fe20000000010 */
[--C-:B0-----:R-:W-:Y:S02]  /*1910*/  HADD2.F32 R17, -RZ, R12.reuse.H0_H0 ;  /* 0x2000000cff117230 */ /* 0x101fe40000004100 */
[----:B------:R-:W-:Y:S02]  /*1920*/  HADD2.F32 R19, -RZ, R12.H1_H1 ;  /* 0x3000000cff137230 */ /* 0x000fe40000004100 */
[----:B------:R-:W-:-:S02]  /*1930*/  HADD2.F32 R12, -RZ, R15.H0_H0 ;  /* 0x2000000fff0c7230 */ /* 0x000fc40000004100 */
[----:B------:R-:W-:Y:S01]  /*1940*/  FFMA R16, R17, R18, R16 ;  /* 0x0000001211107223 */ /* 0x000fe20000000010 */
[--C-:B------:R-:W-:Y:S02]  /*1950*/  HADD2.F32 R17, -RZ, R13.reuse.H0_H0 ;  /* 0x2000000dff117230 */ /* 0x100fe40000004100 */
[----:B------:R-:W-:Y:S02]  /*1960*/  HADD2.F32 R13, -RZ, R13.H1_H1 ;  /* 0x3000000dff0d7230 */ /* 0x000fe40000004100 */
[----:B------:R-:W-:Y:S01]  /*1970*/  FFMA R14, R19, R14, R16 ;  /* 0x0000000e130e7223 */ /* 0x000fe20000000010 */
[----:B------:R-:W-:-:S03]  /*1980*/  HADD2.F32 R15, -RZ, R15.H1_H1 ;  /* 0x3000000fff0f7230 */ /* 0x000fc60000004100 */
[----:B------:R-:W-:-:S04]  /*1990*/  FFMA R12, R17, R12, R14 ;  /* 0x0000000c110c7223 */ /* 0x000fc8000000000e */
[----:B------:R-:W-:-:S04]  /*19a0*/  FFMA R13, R13, R15, R12 ;  /* 0x0000000f0d0d7223 */ /* 0x000fc8000000000c */
[----:B------:R-:W-:-:S05]  /*19b0*/  FADD R10, R13, R10 ;  /* 0x0000000a0d0a7221 */ /* 0x000fca0000000000 */
[----:B------:R2:W-:Y:S01]  /*19c0*/  STS [R9], R10 ;  /* 0x0000000a09007388 */ /* 0x0005e20000000800 */
[----:B------:R-:W-:Y:S05]  /*19d0*/  @!P0 BRA `(.L_x_101) ;  /* 0xfffffff400d48947 */ /* 0x000fea000383ffff */
.L_x_100:
[----:B------:R-:W-:Y:S05]  /*19e0*/  BSYNC.RECONVERGENT B0 ;  /* 0x0000000000007941 */ /* 0x000fea0003800200 */
.L_x_99:
[----:B------:R-:W4:Y:S01]  /*19f0*/  LDCU UR6, c[0x0][0x384] ;  /* 0x00007080ff0677ac */ /* 0x000f220008000800 */
[----:B------:R-:W-:-:S04]  /*1a00*/  UIADD3 UR4, UPT, UPT, UR4, 0x20, URZ ;  /* 0x0000002004047890 */ /* 0x000fc8000fffe0ff */
[----:B----4-:R-:W-:Y:S01]  /*1a10*/  UISETP.GE.AND UP0, UPT, UR4, UR6, UPT ;  /* 0x000000060400728c */ /* 0x010fe2000bf06270 */
[----:B------:R-:W-:Y:S08]  /*1a20*/  BAR.SYNC.DEFER_BLOCKING 0x0 ;  /* 0x0000000000007b1d */ /* 0x000ff00000010000 */
[----:B------:R-:W-:Y:S05]  /*1a30*/  BRA.U !UP0, `(.L_x_102) ;  /* 0xffffffe908ec7547 */ /* 0x000fea000b83ffff */
[----:B------:R-:W-:Y:S01]  /*1a40*/  IMAD.MOV R0, RZ, RZ, -R24 ;  /* 0x000000ffff007224 */ /* 0x000fe200078e0a18 */
[----:B------:R-:W-:Y:S02]  /*1a50*/  LOP3.LUT R2, R3, 0xffff, RZ, 0xc0, !PT ;  /* 0x0000ffff03027812 */ /* 0x000fe400078ec0ff */
[----:B------:R-:W-:Y:S02]  /*1a60*/  MOV R8, 0x1ab0 ;  /* 0x00001ab000087802 */ /* 0x000fe40000000f00 */
[----:B------:R-:W-:-:S04]  /*1a70*/  PRMT R0, R0, 0x7710, RZ ;  /* 0x0000771000007816 */ /* 0x000fc800000000ff */
[----:B------:R-:W-:-:S04]  /*1a80*/  IADD3 R0, PT, PT, R0, 0x7ff, RZ ;  /* 0x000007ff00007810 */ /* 0x000fc80007ffe0ff */
[----:B------:R-:W-:-:S07]  /*1a90*/  LOP3.LUT R0, R0, 0xffff, RZ, 0xc0, !PT ;  /* 0x0000ffff00007812 */ /* 0x000fce00078ec0ff */
[----:B0123--:R-:W-:Y:S05]  /*1aa0*/  CALL.REL.NOINC `($__internal_2_$__cuda_sm20_div_u16) ;  /* 0x0000001000587944 */ /* 0x00ffea0003c00000 */
[----:B------:R-:W0:Y:S01]  /*1ab0*/  S2R R2, SR_TID.X ;  /* 0x0000000000027919 */ /* 0x000e220000002100 */
[----:B------:R-:W1:Y:S01]  /*1ac0*/  LDCU UR6, c[0x0][0x388] ;  /* 0x00007100ff0677ac */ /* 0x000e620008000800 */
[----:B------:R-:W-:Y:S01]  /*1ad0*/  LOP3.LUT R23, R0, 0x3, RZ, 0xc0, !PT ;  /* 0x0000000300177812 */ /* 0x000fe200078ec0ff */
[----:B------:R-:W-:Y:S01]  /*1ae0*/  UMOV UR4, URZ ;  /* 0x000000ff00047c82 */ /* 0x000fe20008000000 */
[----:B-1----:R-:W-:Y:S02]  /*1af0*/  ULOP3.LUT UR9, UR6, 0x7, URZ, 0xc0, !UPT ;  /* 0x0000000706097892 */ /* 0x002fe4000f8ec0ff */
[----:B------:R-:W-:Y:S02]  /*1b00*/  ULOP3.LUT UR12, UR6, 0x3, URZ, 0xc0, !UPT ;  /* 0x00000003060c7892 */ /* 0x000fe4000f8ec0ff */
[----:B------:R-:W-:Y:S02]  /*1b10*/  ULOP3.LUT UR13, UR6, 0x7ffffff8, URZ, 0xc0, !UPT ;  /* 0x7ffffff8060d7892 */ /* 0x000fe4000f8ec0ff */
[----:B------:R-:W-:-:S12]  /*1b20*/  USHF.L.U32 UR6, UR6, 0x6, URZ ;  /* 0x0000000606067899 */ /* 0x000fd800080006ff */
.L_x_121:
[----:B0-----:R-:W-:Y:S01]  /*1b30*/  ISETP.GE.AND P0, PT, R2, UR6, PT ;  /* 0x0000000602007c0c */ /* 0x001fe2000bf06270 */
[----:B------:R-:W0:Y:S01]  /*1b40*/  LDCU UR7, c[0x0][0x384] ;  /* 0x00007080ff0777ac */ /* 0x000e220008000800 */
[----:B------:R-:W-:Y:S11]  /*1b50*/  BSSY.RECONVERGENT B0, `(.L_x_103) ;  /* 0x0000031000007945 */ /* 0x000ff60003800200 */
[----:B----4-:R-:W-:Y:S05]  /*1b60*/  @P0 BRA `(.L_x_104) ;  /* 0x0000000000bc0947 */ /* 0x010fea0003800000 */
[----:B------:R-:W1:Y:S01]  /*1b70*/  LDC R4, c[0x0][0x388] ;  /* 0x0000e200ff047b82 */ /* 0x000e620000000800 */
[----:B------:R-:W2:Y:S01]  /*1b80*/  S2R R13, SR_CgaCtaId ;  /* 0x00000000000d7919 */ /* 0x000ea20000008800 */
[----:B------:R-:W-:Y:S02]  /*1b90*/  MOV R8, 0x400 ;  /* 0x0000040000087802 */ /* 0x000fe40000000f00 */
[----:B------:R-:W-:-:S04]  /*1ba0*/  MOV R10, R2 ;  /* 0x00000002000a7202 */ /* 0x000fc80000000f00 */
[----:B------:R-:W3:Y:S01]  /*1bb0*/  LDC R7, c[0x0][0x388] ;  /* 0x0000e200ff077b82 */ /* 0x000ee20000000800 */
[----:B-1----:R-:W-:-:S04]  /*1bc0*/  IABS R6, R4 ;  /* 0x0000000400067213 */ /* 0x002fc80000000000 */
[----:B------:R-:W1:Y:S01]  /*1bd0*/  I2F.RP R9, R6 ;  /* 0x0000000600097306 */ /* 0x000e620000209400 */
[----:B--2---:R-:W-:-:S07]  /*1be0*/  LEA R8, R13, R8, 0x18 ;  /* 0x000000080d087211 */ /* 0x004fce00078ec0ff */
[----:B-1----:R-:W1:Y:S02]  /*1bf0*/  MUFU.RCP R9, R9 ;  /* 0x0000000900097308 */ /* 0x002e640000001000 */
[----:B-1----:R-:W-:-:S06]  /*1c00*/  IADD3 R4, PT, PT, R9, 0xffffffe, RZ ;  /* 0x0ffffffe09047810 */ /* 0x002fcc0007ffe0ff */
[----:B------:R1:W2:Y:S02]  /*1c10*/  F2I.FTZ.U32.TRUNC.NTZ R5, R4 ;  /* 0x0000000400057305 */ /* 0x0002a4000021f000 */
[----:B-1----:R-:W-:Y:S02]  /*1c20*/  HFMA2 R4, -RZ, RZ, 0, 0 ;  /* 0x00000000ff047431 */ /* 0x002fe400000001ff */
[----:B--2---:R-:W-:-:S04]  /*1c30*/  IMAD.MOV R11, RZ, RZ, -R5 ;  /* 0x000000ffff0b7224 */ /* 0x004fc800078e0a05 */
[----:B------:R-:W-:-:S04]  /*1c40*/  IMAD R11, R11, R6, RZ ;  /* 0x000000060b0b7224 */ /* 0x000fc800078e02ff */
[----:B---3--:R-:W-:-:S07]  /*1c50*/  IMAD.HI.U32 R16, R5, R11, R4 ;  /* 0x0000000b05107227 */ /* 0x008fce00078e0004 */
.L_x_105:
[----:B------:R-:W-:Y:S02]  /*1c60*/  IABS R5, R10 ;  /* 0x0000000a00057213 */ /* 0x000fe40000000000 */
[----:B------:R-:W-:-:S03]  /*1c70*/  IABS R14, R7 ;  /* 0x00000007000e7213 */ /* 0x000fc60000000000 */
[----:B------:R-:W-:-:S04]  /*1c80*/  IMAD.HI.U32 R4, R16, R5, RZ ;  /* 0x0000000510047227 */ /* 0x000fc800078e00ff */
[----:B-1----:R-:W-:-:S04]  /*1c90*/  IMAD.MOV R12, RZ, RZ, -R4 ;  /* 0x000000ffff0c7224 */ /* 0x002fc800078e0a04 */
[----:B------:R-:W-:-:S05]  /*1ca0*/  IMAD R5, R14, R12, R5 ;  /* 0x0000000c0e057224 */ /* 0x000fca00078e0205 */
[----:B------:R-:W-:-:S13]  /*1cb0*/  ISETP.GT.U32.AND P1, PT, R6, R5, PT ;  /* 0x000000050600720c */ /* 0x000fda0003f24070 */
[----:B------:R-:W-:Y:S02]  /*1cc0*/  @!P1 IADD3 R5, PT, PT, R5, -R14, RZ ;  /* 0x8000000e05059210 */ /* 0x000fe40007ffe0ff */
[----:B------:R-:W-:Y:S02]  /*1cd0*/  @!P1 IADD3 R4, PT, PT, R4, 0x1, RZ ;  /* 0x0000000104049810 */ /* 0x000fe40007ffe0ff */
[----:B------:R-:W-:Y:S02]  /*1ce0*/  ISETP.GE.U32.AND P0, PT, R5, R6, PT ;  /* 0x000000060500720c */ /* 0x000fe40003f06070 */
[----:B------:R-:W-:Y:S02]  /*1cf0*/  LOP3.LUT R5, R10, R7, RZ, 0x3c, !PT ;  /* 0x000000070a057212 */ /* 0x000fe400078e3cff */
[----:B------:R-:W-:Y:S02]  /*1d00*/  ISETP.NE.AND P1, PT, R7, RZ, PT ;  /* 0x000000ff0700720c */ /* 0x000fe40003f25270 */
[----:B------:R-:W-:-:S07]  /*1d10*/  ISETP.GE.AND P2, PT, R5, RZ, PT ;  /* 0x000000ff0500720c */ /* 0x000fce0003f46270 */
[----:B------:R-:W-:-:S05]  /*1d20*/  @P0 VIADD R4, R4, 0x1 ;  /* 0x0000000104040836 */ /* 0x000fca0000000000 */
[----:B------:R-:W-:-:S04]  /*1d30*/  MOV R12, R4 ;  /* 0x00000004000c7202 */ /* 0x000fc80000000f00 */
[----:B------:R-:W-:Y:S02]  /*1d40*/  @!P2 IADD3 R12, PT, PT, -R12, RZ, RZ ;  /* 0x000000ff0c0ca210 */ /* 0x000fe40007ffe1ff */
[----:B------:R-:W-:-:S04]  /*1d50*/  @!P1 LOP3.LUT R12, RZ, R7, RZ, 0x33, !PT ;  /* 0x00000007ff0c9212 */ /* 0x000fc800078e33ff */
[C---:B------:R-:W-:Y:S01]  /*1d60*/  IADD3 R9, PT, PT, -R12.reuse, RZ, RZ ;  /* 0x000000ff0c097210 */ /* 0x040fe20007ffe1ff */
[----:B------:R-:W-:-:S04]  /*1d70*/  VIADD R14, R12, UR4 ;  /* 0x000000040c0e7c36 */ /* 0x000fc80008000000 */
[C---:B------:R-:W-:Y:S01]  /*1d80*/  IMAD R13, R7.reuse, R9, R10 ;  /* 0x00000009070d7224 */ /* 0x040fe200078e020a */
[----:B0-----:R-:W-:Y:S02]  /*1d90*/  ISETP.GE.AND P0, PT, R14, UR7, PT ;  /* 0x000000070e007c0c */ /* 0x001fe4000bf06270 */
[----:B------:R-:W-:Y:S02]  /*1da0*/  PRMT R9, RZ, 0x7610, R9 ;  /* 0x00007610ff097816 */ /* 0x000fe40000000009 */
[----:B------:R-:W-:-:S13]  /*1db0*/  ISETP.LT.OR P0, PT, R7, RZ, P0 ;  /* 0x000000ff0700720c */ /* 0x000fda0000701670 */
[----:B------:R-:W0:Y:S01]  /*1dc0*/  @!P0 LDC.64 R4, c[0x0][0x3a0] ;  /* 0x0000e800ff048b82 */ /* 0x000e220000000a00 */
[----:B------:R-:W-:-:S04]  /*1dd0*/  @!P0 IMAD R11, R14, R7, R13 ;  /* 0x000000070e0b8224 */ /* 0x000fc800078e020d */
[----:B0-----:R-:W-:-:S05]  /*1de0*/  @!P0 IMAD.WIDE R4, R11, 0x2, R4 ;  /* 0x000000020b048825 */ /* 0x001fca00078e0204 */
[----:B------:R-:W2:Y:S01]  /*1df0*/  @!P0 LDG.E.U16.CONSTANT R9, desc[UR10][R4.64] ;  /* 0x0000000a04098981 */ /* 0x000ea2000c1e9500 */
[----:B------:R-:W-:Y:S02]  /*1e00*/  IMAD R11, R12, 0x104, R13 ;  /* 0x000001040c0b7824 */ /* 0x000fe400078e020d */
[----:B------:R-:W-:-:S03]  /*1e10*/  IMAD.IADD R10, R3, 0x1, R10 ;  /* 0x00000001030a7824 */ /* 0x000fc600078e020a */
[----:B------:R-:W-:Y:S02]  /*1e20*/  LEA R12, R11, R8, 0x1 ;  /* 0x000000080b0c7211 */ /* 0x000fe400078e08ff */
[----:B------:R-:W-:-:S03]  /*1e30*/  ISETP.GE.AND P0, PT, R10, UR6, PT ;  /* 0x000000060a007c0c */ /* 0x000fc6000bf06270 */
[----:B--2---:R1:W-:Y:S10]  /*1e40*/  STS.U16 [R12+0xd300], R9 ;  /* 0x00d300090c007388 */ /* 0x0043f40000000400 */
[----:B------:R-:W-:Y:S05]  /*1e50*/  @!P0 BRA `(.L_x_105) ;  /* 0xfffffffc00808947 */ /* 0x000fea000383ffff */
.L_x_104:
[----:B0-----:R-:W-:Y:S05]  /*1e60*/  BSYNC.RECONVERGENT B0 ;  /* 0x0000000000007941 */ /* 0x001fea0003800200 */
.L_x_103:
[----:B------:R-:W0:Y:S02]  /*1e70*/  LDCU UR7, c[0x0][0x388] ;  /* 0x00007100ff0777ac */ /* 0x000e240008000800 */
[----:B0-----:R-:W-:Y:S01]  /*1e80*/  UISETP.GE.AND UP0, UPT, UR7, 0x1, UPT ;  /* 0x000000010700788c */ /* 0x001fe2000bf06270 */
[----:B------:R-:W-:Y:S08]  /*1e90*/  BAR.SYNC.DEFER_BLOCKING 0x0 ;  /* 0x0000000000007b1d */ /* 0x000ff00000010000 */
[----:B------:R-:W-:Y:S05]  /*1ea0*/  BRA.U !UP0, `(.L_x_106) ;  /* 0x0000000508d07547 */ /* 0x000fea000b800000 */
[----:B------:R-:W-:Y:S01]  /*1eb0*/  BSSY.RECONVERGENT B0, `(.L_x_107) ;  /* 0x0000072000007945 */ /* 0x000fe20003800200 */
[----:B------:R-:W-:-:S07]  /*1ec0*/  MOV R22, R2 ;  /* 0x0000000200167202 */ /* 0x000fce0000000f00 */
.L_x_115:
[----:B01----:R-:W0:Y:S01]  /*1ed0*/  LDC.64 R12, c[0x0][0x380] ;  /* 0x0000e000ff0c7b82 */ /* 0x003e220000000a00 */
[----:B------:R-:W-:Y:S01]  /*1ee0*/  LOP3.LUT R21, R22, 0x3f, RZ, 0xc0, !PT ;  /* 0x0000003f16157812 */ /* 0x000fe200078ec0ff */
[----:B------:R-:W-:Y:S01]  /*1ef0*/  BSSY.RECONVERGENT B1, `(.L_x_108) ;  /* 0x000006c000017945 */ /* 0x000fe20003800200 */
[--C-:B------:R-:W-:Y:S01]  /*1f00*/  SHF.R.U32.HI R19, RZ, 0x6, R22.reuse ;  /* 0x00000006ff137819 */ /* 0x100fe20000011616 */
[----:B------:R-:W-:Y:S01]  /*1f10*/  IMAD.IADD R22, R3, 0x1, R22 ;  /* 0x0000000103167824 */ /* 0x000fe200078e0216 */
[----:B------:R-:W-:Y:S02]  /*1f20*/  IADD3 R20, PT, PT, R21, UR4, RZ ;  /* 0x0000000415147c10 */ /* 0x000fe4000fffe0ff */
[----:B------:R-:W-:Y:S02]  /*1f30*/  IADD3 R18, PT, PT, R19, UR5, RZ ;  /* 0x0000000513127c10 */ /* 0x000fe4000fffe0ff */
[----:B------:R-:W-:Y:S02]  /*1f40*/  ISETP.GE.U32.AND P1, PT, R22, 0x800, PT ;  /* 0x000008001600780c */ /* 0x000fe40003f26070 */
[----:B0-----:R-:W-:-:S04]  /*1f50*/  ISETP.GE.AND P0, PT, R20, R13, PT ;  /* 0x0000000d1400720c */ /* 0x001fc80003f06270 */
[----:B------:R-:W-:-:S13]  /*1f60*/  ISETP.GE.OR P0, PT, R18, R12, P0 ;  /* 0x0000000c1200720c */ /* 0x000fda0000706670 */
[----:B------:R-:W-:Y:S05]  /*1f70*/  @P0 BRA `(.L_x_109) ;  /* 0x00000004008c0947 */ /* 0x000fea0003800000 */
[----:B------:R-:W0:Y:S01]  /*1f80*/  LDCU UR14, c[0x0][0x388] ;  /* 0x00007100ff0e77ac */ /* 0x000e220008000800 */
[----:B------:R-:W-:Y:S02]  /*1f90*/  HFMA2 R25, -RZ, RZ, 0, 0 ;  /* 0x00000000ff197431 */ /* 0x000fe400000001ff */
[----:B------:R-:W-:Y:S01]  /*1fa0*/  IMAD.MOV.U32 R8, RZ, RZ, RZ ;  /* 0x000000ffff087224 */ /* 0x000fe200078e00ff */
[----:B0-----:R-:W-:-:S09]  /*1fb0*/  UISETP.GE.U32.AND UP0, UPT, UR14, 0x8, UPT ;  /* 0x000000080e00788c */ /* 0x001fd2000bf06070 */
[----:B------:R-:W-:Y:S05]  /*1fc0*/  BRA.U !UP0, `(.L_x_110) ;  /* 0x0000000108847547 */ /* 0x000fea000b800000 */
[----:B------:R-:W0:Y:S01]  /*1fd0*/  S2UR UR8, SR_CgaCtaId ;  /* 0x00000000000879c3 */ /* 0x000e220000008800 */
[----:B------:R-:W-:Y:S01]  /*1fe0*/  MOV R25, RZ ;  /* 0x000000ff00197202 */ /* 0x000fe20000000f00 */
[----:B------:R-:W-:Y:S01]  /*1ff0*/  UMOV UR7, 0x400 ;  /* 0x0000040000077882 */ /* 0x000fe20000000000 */
[----:B------:R-:W-:Y:S01]  /*2000*/  MOV R12, RZ ;  /* 0x000000ff000c7202 */ /* 0x000fe20000000f00 */
[----:B0-----:R-:W-:-:S12]  /*2010*/  ULEA UR7, UR8, UR7, 0x18 ;  /* 0x0000000708077291 */ /* 0x001fd8000f8ec0ff */
.L_x_111:
        /* <DEDUP_REMOVED lines=10> */
[----:B0-----:R-:W-:-:S02]  /*20c0*/  HADD2.F32 R27, -RZ, R14.H0_H0 ;  /* 0x2000000eff1b7230 */ /* 0x001fc40000004100 */
[----:B------:R-:W-:-:S03]  /*20d0*/  HADD2.F32 R14, -RZ, R14.H1_H1 ;  /* 0x3000000eff0e7230 */ /* 0x000fc60000004100 */
[----:B-1----:R-:W-:Y:S01]  /*20e0*/  FFMA R4, R4, R27, R25 ;  /* 0x0000001b04047223 */ /* 0x002fe20000000019 */
[--C-:B------:R-:W-:Y:S02]  /*20f0*/  HADD2.F32 R25, -RZ, R15.reuse.H0_H0 ;  /* 0x2000000fff197230 */ /* 0x100fe40000004100 */
[----:B------:R-:W-:Y:S02]  /*2100*/  HADD2.F32 R15, -RZ, R15.H1_H1 ;  /* 0x3000000fff0f7230 */ /* 0x000fe40000004100 */
[----:B------:R-:W-:Y:S01]  /*2110*/  FFMA R5, R5, R14, R4 ;  /* 0x0000000e05057223 */ /* 0x000fe20000000004 */
[--C-:B--2---:R-:W-:Y:S02]  /*2120*/  HADD2.F32 R4, -RZ, R16.reuse.H0_H0 ;  /* 0x20000010ff047230 */ /* 0x104fe40000004100 */
[----:B------:R-:W-:Y:S02]  /*2130*/  HADD2.F32 R16, -RZ, R16.H1_H1 ;  /* 0x30000010ff107230 */ /* 0x000fe40000004100 */
[----:B------:R-:W-:Y:S01]  /*2140*/  FFMA R6, R6, R25, R5 ;  /* 0x0000001906067223 */ /* 0x000fe20000000005 */
[----:B------:R-:W-:-:S02]  /*2150*/  HADD2.F32 R5, -RZ, R17.H0_H0 ;  /* 0x20000011ff057230 */ /* 0x000fc40000004100 */
[----:B------:R-:W-:Y:S02]  /*2160*/  HADD2.F32 R17, -RZ, R17.H1_H1 ;  /* 0x30000011ff117230 */ /* 0x000fe40000004100 */
[----:B------:R-:W-:-:S04]  /*2170*/  FFMA R7, R7, R15, R6 ;  /* 0x0000000f07077223 */ /* 0x000fc80000000006 */
[----:B---3--:R-:W-:-:S04]  /*2180*/  FFMA R4, R8, R4, R7 ;  /* 0x0000000408047223 */ /* 0x008fc80000000007 */
[----:B------:R-:W-:-:S04]  /*2190*/  FFMA R9, R9, R16, R4 ;  /* 0x0000001009097223 */ /* 0x000fc80000000004 */
[----:B------:R-:W-:-:S04]  /*21a0*/  FFMA R10, R10, R5, R9 ;  /* 0x000000050a0a7223 */ /* 0x000fc80000000009 */
[----:B------:R-:W-:Y:S01]  /*21b0*/  FFMA R25, R11, R17, R10 ;  /* 0x000000110b197223 */ /* 0x000fe2000000000a */
[----:B------:R-:W-:Y:S06]  /*21c0*/  @P0 BRA `(.L_x_111) ;  /* 0xfffffffc00940947 */ /* 0x000fec000383ffff */
[----:B------:R-:W-:-:S07]  /*21d0*/  MOV R8, UR13 ;  /* 0x0000000d00087c02 */ /* 0x000fce0008000f00 */
.L_x_110:
        /* <DEDUP_REMOVED lines=9> */
[----:B------:R-:W-:Y:S01]  /*2270*/  IMAD R4, R19, 0x104, R8 ;  /* 0x0000010413047824 */ /* 0x000fe200078e0208 */
[----:B------:R-:W-:Y:S01]  /*2280*/  IADD3 R8, PT, PT, R8, 0x4, RZ ;  /* 0x0000000408087810 */ /* 0x000fe20007ffe0ff */
[----:B0-----:R-:W-:-:S06]  /*2290*/  ULEA UR7, UR8, UR7, 0x18 ;  /* 0x0000000708077291 */ /* 0x001fcc000f8ec0ff */
[----:B------:R-:W-:Y:S02]  /*22a0*/  LEA R10, R5, UR7, 0x1 ;  /* 0x00000007050a7c11 */ /* 0x000fe4000f8e08ff */
[----:B------:R-:W-:-:S03]  /*22b0*/  LEA R9, R4, UR7, 0x2 ;  /* 0x0000000704097c11 */ /* 0x000fc6000f8e10ff */
[----:B------:R-:W0:Y:S04]  /*22c0*/  LDS R11, [R10+0xd300] ;  /* 0x00d300000a0b7984 */ /* 0x000e280000000800 */
[----:B------:R-:W1:Y:S04]  /*22d0*/  LDS.64 R4, [R9] ;  /* 0x0000000009047984 */ /* 0x000e680000000a00 */
[----:B------:R-:W2:Y:S04]  /*22e0*/  LDS R14, [R10+0xd304] ;  /* 0x00d304000a0e7984 */ /* 0x000ea80000000800 */
[----:B------:R-:W3:Y:S01]  /*22f0*/  LDS.64 R6, [R9+0x8] ;  /* 0x0000080009067984 */ /* 0x000ee20000000a00 */
[----:B0-----:R-:W-:-:S02]  /*2300*/  HADD2.F32 R12, -RZ, R11.H0_H0 ;  /* 0x2000000bff0c7230 */ /* 0x001fc40000004100 */
[----:B------:R-:W-:-:S03]  /*2310*/  HADD2.F32 R11, -RZ, R11.H1_H1 ;  /* 0x3000000bff0b7230 */ /* 0x000fc60000004100 */
[----:B-1----:R-:W-:Y:S01]  /*2320*/  FFMA R4, R4, R12, R25 ;  /* 0x0000000c04047223 */ /* 0x002fe20000000019 */
[----:B--2---:R-:W-:-:S03]  /*2330*/  HADD2.F32 R12, -RZ, R14.H0_H0 ;  /* 0x2000000eff0c7230 */ /* 0x004fc60000004100 */
[----:B------:R-:W-:Y:S01]  /*2340*/  FFMA R5, R11, R5, R4 ;  /* 0x000000050b057223 */ /* 0x000fe20000000004 */
[----:B------:R-:W-:-:S03]  /*2350*/  HADD2.F32 R25, -RZ, R14.H1_H1 ;  /* 0x3000000eff197230 */ /* 0x000fc60000004100 */
[----:B---3--:R-:W-:-:S04]  /*2360*/  FFMA R6, R6, R12, R5 ;  /* 0x0000000c06067223 */ /* 0x008fc80000000005 */
[----:B------:R-:W-:-:S07]  /*2370*/  FFMA R25, R25, R7, R6 ;  /* 0x0000000719197223 */ /* 0x000fce0000000006 */
.L_x_113:
        /* <DEDUP_REMOVED lines=11> */
[----:B------:R-:W-:-:S04]  /*2430*/  LEA R4, R4, UR7, 0x2 ;  /* 0x0000000704047c11 */ /* 0x000fc8000f8e10ff */
[----:B------:R-:W0:Y:S04]  /*2440*/  LDS R6, [R6+0xd300] ;  /* 0x00d3000006067984 */ /* 0x000e280000000800 */
[----:B------:R-:W1:Y:S01]  /*2450*/  LDS.64 R4, [R4] ;  /* 0x0000000004047984 */ /* 0x000e620000000a00 */
[--C-:B0-----:R-:W-:Y:S02]  /*2460*/  HADD2.F32 R7, -RZ, R6.reuse.H0_H0 ;  /* 0x20000006ff077230 */ /* 0x101fe40000004100 */
[----:B------:R-:W-:-:S03]  /*2470*/  HADD2.F32 R9, -RZ, R6.H1_H1 ;  /* 0x30000006ff097230 */ /* 0x000fc60000004100 */
[----:B-1----:R-:W-:-:S04]  /*2480*/  FFMA R10, R4, R7, R25 ;  /* 0x00000007040a7223 */ /* 0x002fc80000000019 */
[----:B------:R-:W-:-:S07]  /*2490*/  FFMA R25, R9, R5, R10 ;  /* 0x0000000509197223 */ /* 0x000fce000000000a */
.L_x_114:
        /* <DEDUP_REMOVED lines=10> */
[----:B0-----:R-:W-:-:S05]  /*2540*/  HADD2.F32 R4, -RZ, R21.H0_H0 ;  /* 0x20000015ff047230 */ /* 0x001fca0000004100 */
[----:B-1----:R-:W-:-:S07]  /*2550*/  FFMA R25, R8, R4, R25 ;  /* 0x0000000408197223 */ /* 0x002fce0000000019 */
.L_x_112:
[----:B------:R-:W0:Y:S01]  /*2560*/  LDC.64 R4, c[0x0][0x3a8] ;  /* 0x0000ea00ff047b82 */ /* 0x000e220000000a00 */
[----:B------:R-:W-:Y:S01]  /*2570*/  IMAD R13, R18, R13, R20 ;  /* 0x0000000d120d7224 */ /* 0x000fe200078e0214 */
[----:B------:R-:W-:-:S03]  /*2580*/  F2FP.F16.F32.PACK_AB R25, RZ, R25 ;  /* 0x00000019ff19723e */ /* 0x000fc600000000ff */
[----:B0-----:R-:W-:-:S05]  /*2590*/  IMAD.WIDE.U32 R4, R13, 0x2, R4 ;  /* 0x000000020d047825 */ /* 0x001fca00078e0004 */
[----:B------:R0:W-:Y:S02]  /*25a0*/  STG.E.U16 desc[UR10][R4.64], R25 ;  /* 0x0000001904007986 */ /* 0x0001e4000c10150a */
.L_x_109:
[----:B------:R-:W-:Y:S05]  /*25b0*/  BSYNC.RECONVERGENT B1 ;  /* 0x0000000000017941 */ /* 0x000fea0003800200 */
.L_x_108:
[----:B------:R-:W-:Y:S05]  /*25c0*/  @!P1 BRA `(.L_x_115) ;  /* 0xfffffff800409947 */ /* 0x000fea000383ffff */
[----:B------:R-:W-:Y:S05]  /*25d0*/  BSYNC.RECONVERGENT B0 ;  /* 0x0000000000007941 */ /* 0x000fea0003800200 */
.L_x_107:
[----:B------:R-:W-:Y:S05]  /*25e0*/  BRA `(.L_x_116) ;  /* 0x0000000400707947 */ /* 0x000fea0003800000 */
.L_x_106:
[----:B-1----:R-:W0:Y:S01]  /*25f0*/  S2R R12, SR_TID.X ;  /* 0x00000000000c7919 */ /* 0x002e220000002100 */
[----:B------:R-:W-:Y:S01]  /*2600*/  ISETP.NE.AND P0, PT, R23, 0x2, PT ;  /* 0x000000021700780c */ /* 0x000fe20003f05270 */
[----:B------:R-:W-:-:S12]  /*2610*/  BSSY.RECONVERGENT B0, `(.L_x_117) ;  /* 0x0000025000007945 */ /* 0x000fd80003800200 */
[----:B------:R-:W-:Y:S05]  /*2620*/  @!P0 BRA `(.L_x_118) ;  /* 0x00000000008c8947 */ /* 0x000fea0003800000 */
[----:B------:R-:W1:Y:S01]  /*2630*/  LDC.64 R4, c[0x0][0x380] ;  /* 0x0000e000ff047b82 */ /* 0x000e620000000a00 */
[C---:B0-----:R-:W-:Y:S02]  /*2640*/  LOP3.LUT R8, R12.reuse, 0x3f, RZ, 0xc0, !PT ;  /* 0x0000003f0c087812 */ /* 0x041fe400078ec0ff */
[----:B------:R-:W-:Y:S02]  /*2650*/  LEA.HI R9, R12, UR5, RZ, 0x1a ;  /* 0x000000050c097c11 */ /* 0x000fe4000f8fd0ff */
[----:B------:R-:W-:Y:S02]  /*2660*/  IADD3 R8, PT, PT, R8, UR4, RZ ;  /* 0x0000000408087c10 */ /* 0x000fe4000fffe0ff */
[----:B------:R-:W-:Y:S02]  /*2670*/  IADD3 R12, PT, PT, R12, R3, RZ ;  /* 0x000000030c0c7210 */ /* 0x000fe40007ffe0ff */
        /* <DEDUP_REMOVED lines=29> */
[----:B------:R1:W-:Y:S02]  /*2850*/  @!P0 STG.E.U16 desc[UR10][R4.64], RZ ;  /* 0x000000ff04008986 */ /* 0x0003e4000c10150a */
.L_x_118:
[----:B------:R-:W-:Y:S05]  /*2860*/  BSYNC.RECONVERGENT B0 ;  /* 0x0000000000007941 */ /* 0x000fea0003800200 */
.L_x_117:
[----:B-1----:R-:W-:Y:S01]  /*2870*/  LOP3.LUT R4, R0, 0xffff, RZ, 0xc0, !PT ;  /* 0x0000ffff00047812 */ /* 0x002fe200078ec0ff */
[----:B------:R-:W1:Y:S01]  /*2880*/  LDCU.64 UR14, c[0x0][0x380] ;  /* 0x00007000ff0e77ac */ /* 0x000e620008000a00 */
[----:B------:R-:W-:Y:S02]  /*2890*/  BSSY.RECONVERGENT B0, `(.L_x_116) ;  /* 0x0000031000007945 */ /* 0x000fe40003800200 */
[----:B------:R-:W-:-:S13]  /*28a0*/  ISETP.GE.U32.AND P0, PT, R4, 0x2, PT ;  /* 0x000000020400780c */ /* 0x000fda0003f06070 */
[----:B------:R-:W-:Y:S05]  /*28b0*/  @!P0 BRA `(.L_x_119) ;  /* 0x0000000000b88947 */ /* 0x000fea0003800000 */
[C---:B0-----:R-:W-:Y:S01]  /*28c0*/  LEA R18, R3.reuse, R12, 0x1 ;  /* 0x0000000c03127211 */ /* 0x041fe200078e08ff */
[----:B------:R-:W-:Y:S01]  /*28d0*/  IMAD R16, R3, 0x3, R12 ;  /* 0x0000000303107824 */ /* 0x000fe200078e020c */
[----:B------:R-:W-:-:S07]  /*28e0*/  IADD3 R14, PT, PT, R12, R3, RZ ;  /* 0x000000030c0e7210 */ /* 0x000fce0007ffe0ff */
.L_x_120:
        /* <DEDUP_REMOVED lines=9> */
[----:B-1----:R-:W-:Y:S02]  /*2980*/  ISETP.GE.AND P2, PT, R20, UR15, PT ;  /* 0x0000000f14007c0c */ /* 0x002fe4000bf46270 */
[----:B------:R-:W-:Y:S02]  /*2990*/  LEA.HI R19, R14, UR5, RZ, 0x1a ;  /* 0x000000050e137c11 */ /* 0x000fe4000f8fd0ff */
[----:B------:R-:W-:Y:S02]  /*29a0*/  ISETP.GE.AND P3, PT, R22, UR15, PT ;  /* 0x0000000f16007c0c */ /* 0x000fe4000bf66270 */
[----:B------:R-:W-:Y:S02]  /*29b0*/  LEA.HI R15, R18, UR5, RZ, 0x1a ;  /* 0x00000005120f7c11 */ /* 0x000fe4000f8fd0ff */
[----:B------:R-:W-:-:S02]  /*29c0*/  ISETP.GE.AND P0, PT, R24, UR15, PT ;  /* 0x0000000f18007c0c */ /* 0x000fc4000bf06270 */
[----:B------:R-:W-:Y:S01]  /*29d0*/  LEA.HI R13, R16, UR5, RZ, 0x1a ;  /* 0x00000005100d7c11 */ /* 0x000fe2000f8fd0ff */
[----:B------:R-:W-:Y:S01]  /*29e0*/  IMAD R16, R3, 0x4, R16 ;  /* 0x0000000403107824 */ /* 0x000fe200078e0210 */
        /* <DEDUP_REMOVED lines=9> */
[----:B------:R-:W-:Y:S01]  /*2a80*/  @!P2 IMAD R17, R17, UR15, R20 ;  /* 0x0000000f1111ac24 */ /* 0x000fe2000f8e0214 */
[----:B------:R-:W-:Y:S01]  /*2a90*/  LEA R18, R3, R18, 0x2 ;  /* 0x0000001203127211 */ /* 0x000fe200078e10ff */
[----:B------:R-:W-:Y:S02]  /*2aa0*/  @!P3 IMAD R19, R19, UR15, R22 ;  /* 0x0000000f1313bc24 */ /* 0x000fe4000f8e0216 */
[----:B------:R-:W-:-:S02]  /*2ab0*/  @!P0 IMAD R15, R15, UR15, R24 ;  /* 0x0000000f0f0f8c24 */ /* 0x000fc4000f8e0218 */
        /* <DEDUP_REMOVED lines=14> */
.L_x_119:
[----:B-1----:R-:W-:Y:S05]  /*2ba0*/  BSYNC.RECONVERGENT B0 ;  /* 0x0000000000007941 */ /* 0x002fea0003800200 */
.L_x_116:
[----:B------:R-:W1:Y:S01]  /*2bb0*/  LDCU UR7, c[0x0][0x384] ;  /* 0x00007080ff0777ac */ /* 0x000e620008000800 */
[----:B------:R-:W-:-:S04]  /*2bc0*/  UIADD3 UR4, UPT, UPT, UR4, 0x40, URZ ;  /* 0x0000004004047890 */ /* 0x000fc8000fffe0ff */
[----:B-1----:R-:W-:Y:S01]  /*2bd0*/  UISETP.GE.AND UP0, UPT, UR4, UR7, UPT ;  /* 0x000000070400728c */ /* 0x002fe2000bf06270 */
[----:B------:R-:W-:Y:S08]  /*2be0*/  BAR.SYNC.DEFER_BLOCKING 0x0 ;  /* 0x0000000000007b1d */ /* 0x000ff00000010000 */
[----:B------:R-:W-:Y:S05]  /*2bf0*/  BRA.U !UP0, `(.L_x_121) ;  /* 0xffffffed08cc7547 */ /* 0x000fea000b83ffff */
[----:B------:R-:W-:Y:S05]  /*2c00*/  EXIT ;  /* 0x000000000000794d */ /* 0x000fea0003800000 */
        .weak           $__internal_2_$__cuda_sm20_div_u16
        .type           $__internal_2_$__cuda_sm20_div_u16,@function
        .size           $__internal_2_$__cuda_sm20_div_u16,(.L_x_125 - $__internal_2_$__cuda_sm20_div_u16)
$__internal_2_$__cuda_sm20_div_u16:
[----:B------:R-:W0:Y:S01]  /*2c10*/  I2F.U16 R4, R2 ;  /* 0x0000000200047306 */ /* 0x000e220000101000 */
[----:B------:R-:W-:Y:S02]  /*2c20*/  MOV R5, 0x4b800000 ;  /* 0x4b80000000057802 */ /* 0x000fe40000000f00 */
[----:B------:R-:W-:Y:S02]  /*2c30*/  I2FP.F32.U32.RZ R0, R0 ;  /* 0x0000000000007245 */ /* 0x000fe4000020d000 */
[C---:B0-----:R-:W-:Y:S02]  /*2c40*/  FSETP.GEU.AND P1, PT, |R4|.reuse, 1.175494350822287508e-38, PT ;  /* 0x008000000400780b */ /* 0x041fe40003f2e200 */
[----:B------:R-:W-:Y:S02]  /*2c50*/  FSETP.GT.AND P0, PT, |R4|, 8.50705917302346158658e+37, PT ;  /* 0x7e8000000400780b */ /* 0x000fe40003f04200 */
[----:B------:R-:W-:-:S04]  /*2c60*/  FSEL R5, R5, 1, !P1 ;  /* 0x3f80000005057808 */ /* 0x000fc80004800000 */
[----:B------:R-:W-:Y:S02]  /*2c70*/  FSEL R5, R5, 0.25, !P0 ;  /* 0x3e80000005057808 */ /* 0x000fe40004000000 */
[----:B------:R-:W-:-:S03]  /*2c80*/  ISETP.NE.U32.AND P0, PT, R2, RZ, PT ;  /* 0x000000ff0200720c */ /* 0x000fc60003f05070 */
[----:B------:R-:W-:Y:S01]  /*2c90*/  FMUL R6, R4, R5 ;  /* 0x0000000504067220 */ /* 0x000fe20000400000 */
[----:B------:R-:W-:-:S05]  /*2ca0*/  MOV R4, R8 ;  /* 0x0000000800047202 */ /* 0x000fca0000000f00 */
[----:B------:R-:W0:Y:S02]  /*2cb0*/  MUFU.RCP R6, R6 ;  /* 0x0000000600067308 */ /* 0x000e240000001000 */
[----:B0-----:R-:W-:-:S05]  /*2cc0*/  FMUL R5, R5, R6 ;  /* 0x0000000605057220 */ /* 0x001fca0000400000 */
[----:B------:R-:W-:-:S05]  /*2cd0*/  IADD3 R5, PT, PT, R5, 0x2, RZ ;  /* 0x0000000205057810 */ /* 0x000fca0007ffe0ff */
[----:B------:R-:W-:Y:S01]  /*2ce0*/  FMUL.RZ R7, R0, R5 ;  /* 0x0000000500077220 */ /* 0x000fe2000040c000 */
[----:B------:R-:W-:-:S05]  /*2cf0*/  HFMA2 R5, -RZ, RZ, 0, 0 ;  /* 0x00000000ff057431 */ /* 0x000fca00000001ff */
[----:B------:R-:W0:Y:S02]  /*2d00*/  F2I.U32.TRUNC.NTZ R7, R7 ;  /* 0x0000000700077305 */ /* 0x000e24000020f000 */
[----:B0-----:R-:W-:Y:S01]  /*2d10*/  LOP3.LUT R0, R7, 0xffff, RZ, 0xc0, !PT ;  /* 0x0000ffff07007812 */ /* 0x001fe200078ec0ff */
[----:B------:R-:W-:Y:S01]  /*2d20*/  @!P0 IMAD.MOV.U32 R0, RZ, RZ, -0x1 ;  /* 0xffffffffff008424 */ /* 0x000fe200078e00ff */
[----:B------:R-:W-:Y:S06]  /*2d30*/  RET.REL.NODEC R4 `(_ZN5hasty2v012elman_ladder18TiledB2bGemmKernelI6__halfEEviiiPKT_S6_S6_PS4_) ;  /* 0xffffffd004b07950 */ /* 0x000fec0003c3ffff */
.L_x_122:
        /* <DEDUP_REMOVED lines=12> */
.L_x_125:


//--------------------- .nv.shared._ZN5hasty2v012elman_ladder18TiledB2bGemmKernelIfEEviiiPKT_S5_S5_PS3_ --------------------------
	.section	.nv.shared._ZN5hasty2v012elman_ladder18TiledB2bGemmKernelIfEEviiiPKT_S5_S5_PS3_,"aw",@nobits
	.sectionflags	@""
	.align	16
	.zero		1024


//--------------------- .nv.shared.reserved.0     --------------------------
	.section	.nv.shared.reserved.0,"aw",@nobits
	.weak		__nv_reservedSMEM_offset_0_alias
	.size		__nv_reservedSMEM_offset_0_alias, 0, 64
	.other		__nv_reservedSMEM_offset_0_alias,@"STO_CUDA_RESERVED_SHARED STV_DEFAULT"
__nv_reservedSMEM_offset_0_alias:
	.zero		0
	.zero		64


//--------------------- .nv.shared._ZN5hasty2v012elman_ladder18TiledB2bGemmKernelI13__nv_bfloat16EEviiiPKT_S6_S6_PS4_ --------------------------
	.section	.nv.shared._ZN5hasty2v012elman_ladder18TiledB2bGemmKernelI13__nv_bfloat16EEviiiPKT_S6_S6_PS4_,"aw",@nobits
	.sectionflags	@""
	.align	16
	.zero		1024


//--------------------- .nv.shared._ZN5hasty2v012elman_ladder18TiledB2bGemmKernelI6__halfEEviiiPKT_S6_S6_PS4_ --------------------------
	.section	.nv.shared._ZN5hasty2v012elman_ladder18TiledB2bGemmKernelI6__halfEEviiiPKT_S6_S6_PS4_,"aw",@nobits
	.sectionflags	@""
	.align	16
	.zero		1024


//--------------------- .nv.constant0._ZN5hasty2v012elman_ladder18TiledB2bGemmKernelIfEEviiiPKT_S5_S5_PS3_ --------------------------
	.section	.nv.constant0._ZN5hasty2v012elman_ladder18TiledB2bGemmKernelIfEEviiiPKT_S5_S5_PS3_,"a",@progbits
	.sectionflags	@""
	.align	4
.nv.constant0._ZN5hasty2v012elman_ladder18TiledB2bGemmKernelIfEEviiiPKT_S5_S5_PS3_:
	.zero		944


//--------------------- .nv.constant0._ZN5hasty2v012elman_ladder18TiledB2bGemmKernelI13__nv_bfloat16EEviiiPKT_S6_S6_PS4_ --------------------------
	.section	.nv.constant0._ZN5hasty2v012elman_ladder18TiledB2bGemmKernelI13__nv_bfloat16EEviiiPKT_S6_S6_PS4_,"a",@progbits
	.sectionflags	@""
	.align	4
.nv.constant0._ZN5hasty2v012elman_ladder18TiledB2bGemmKernelI13__nv_bfloat16EEviiiPKT_S6_S6_PS4_:
	.zero		944


//--------------------- .nv.constant0._ZN5hasty2v012elman_ladder18TiledB2bGemmKernelI6__halfEEviiiPKT_S6_S6_PS4_ --------------------------
	.section	.nv.constant0._ZN5hasty2v012elman_ladder18TiledB2bGemmKernelI6__halfEEviiiPKT_S6_S6_PS4_,"a",@progbits
	.sectionflags	@""
	.align	4
.nv.constant0._ZN5hasty2v012elman_ladder18TiledB2bGemmKernelI6__halfEEviiiPKT_S6_S6_PS4_:
	.zero		944


//--------------------- SYMBOLS --------------------------

	.type		.nv.reservedSmem.offset0,@object
	.size		.nv.reservedSmem.offset0,0x4
	.type		.nv.reservedSmem.cap,@object
	.size		.nv.reservedSmem.cap,0x4
